	.target	sm_90a

	.elftype	@"ET_EXEC"


//--------------------- .note.nv.tkinfo           --------------------------
	.section	.note.nv.tkinfo,"",@"SHT_NOTE"
	.sectionflags	@"SHF_NOTE_NV_TKINFO"
	.tkinfo
        /*0018*/ 	.word	0x00000002
        /*0030*/ 	.string	""
        /*0030*/ 	.string	"ptxas"
        /*0030*/ 	.string	"Cuda compilation tools, release 13.0, V13.0.88"
        /*0030*/ 	.string	"Build cuda_13.0.r13.0/compiler.36424714_0"
        /*0030*/ 	.string	"-arch sm_90a -m 64 "



//--------------------- .note.nv.cuinfo           --------------------------
	.section	.note.nv.cuinfo,"",@"SHT_NOTE"
	.sectionflags	@"SHF_NOTE_NV_CUINFO"
        /*0018*/ 	.short	0x0002
        /*001a*/ 	.short	0x005a
        /*001c*/ 	.short	0x0082
	.zero		2


//--------------------- .nv.info                  --------------------------
	.section	.nv.info,"",@"SHT_CUDA_INFO"
	.align	4


	//----- nvinfo : EIATTR_REGCOUNT
	.align		4
        /*0000*/ 	.byte	0x04, 0x2f
        /*0002*/ 	.short	(.L_12 - .L_11)
	.align		4
.L_11:
        /*0004*/ 	.word	index@(_ZN7cutlass13device_kernelINS_4gemm6kernel13GemmUniversalIN4cute5tupleIJiiiiEEENS1_10collective13CollectiveMmaINS1_37MainloopSm90TmaGmmaWarpSpecializedFP8ILi37ENS5_IJNS4_1CILi4EEESB_NSA_ILi1EEEEEENS1_32KernelTmaWarpSpecializedPingpongEEENS5_IJNSA_ILi64EEENSA_ILi128EEENSA_ILi32EEEEEENS_12float_e5m2_tENS5_IJlSC_lEEESK_SL_NS4_8TiledMMAINS4_8MMA_AtomIJNS4_4SM904GMMA31MMA_64x128x32_F32E5M2E5M2_SS_TNILNSP_7ScaleInE1ELSR_1EEEEEENS4_6LayoutINS5_IJSC_SC_SC_EEENS5_IJNSA_ILi0EEESW_SW_EEEEENS5_IJNS4_10UnderscoreESZ_SZ_EEEEENS4_23SM90_TMA_LOAD_MULTICASTENS4_14ComposedLayoutINS4_7SwizzleILi1ELi4ELi3EEENS4_18smem_ptr_flag_bitsILi8EEENSU_INS5_IJNSA_ILi8EEESI_EEENS5_IJSI_SC_EEEEEEEvNS4_8identityES12_S1C_vS1D_EENS_8epilogue10collective6detail29Sm90TmaWarpSpecializedAdapterINS1G_15DefaultEpilogueISK_SL_SL_NS1F_6thread17LinearCombinationISK_Li1EffLNS1K_9ScaleType4KindE0ELNS_15FloatRoundStyleE2ESK_EENS1_15EpilogueDefaultEEEEEvvEEEEvNT_6ParamsE)
        /*0008*/ 	.word	0x000000a8


	//----- nvinfo : EIATTR_FRAME_SIZE
	.align		4
.L_12:
        /*000c*/ 	.byte	0x04, 0x11
        /*000e*/ 	.short	(.L_14 - .L_13)
	.align		4
.L_13:
        /*0010*/ 	.word	index@(_ZN7cutlass13device_kernelINS_4gemm6kernel13GemmUniversalIN4cute5tupleIJiiiiEEENS1_10collective13CollectiveMmaINS1_37MainloopSm90TmaGmmaWarpSpecializedFP8ILi37ENS5_IJNS4_1CILi4EEESB_NSA_ILi1EEEEEENS1_32KernelTmaWarpSpecializedPingpongEEENS5_IJNSA_ILi64EEENSA_ILi128EEENSA_ILi32EEEEEENS_12float_e5m2_tENS5_IJlSC_lEEESK_SL_NS4_8TiledMMAINS4_8MMA_AtomIJNS4_4SM904GMMA31MMA_64x128x32_F32E5M2E5M2_SS_TNILNSP_7ScaleInE1ELSR_1EEEEEENS4_6LayoutINS5_IJSC_SC_SC_EEENS5_IJNSA_ILi0EEESW_SW_EEEEENS5_IJNS4_10UnderscoreESZ_SZ_EEEEENS4_23SM90_TMA_LOAD_MULTICASTENS4_14ComposedLayoutINS4_7SwizzleILi1ELi4ELi3EEENS4_18smem_ptr_flag_bitsILi8EEENSU_INS5_IJNSA_ILi8EEESI_EEENS5_IJSI_SC_EEEEEEEvNS4_8identityES12_S1C_vS1D_EENS_8epilogue10collective6detail29Sm90TmaWarpSpecializedAdapterINS1G_15DefaultEpilogueISK_SL_SL_NS1F_6thread17LinearCombinationISK_Li1EffLNS1K_9ScaleType4KindE0ELNS_15FloatRoundStyleE2ESK_EENS1_15EpilogueDefaultEEEEEvvEEEEvNT_6ParamsE)
        /*0014*/ 	.word	0x00000000


	//----- nvinfo : EIATTR_MIN_STACK_SIZE
	.align		4
.L_14:
        /*0018*/ 	.byte	0x04, 0x12
        /*001a*/ 	.short	(.L_16 - .L_15)
	.align		4
.L_15:
        /*001c*/ 	.word	index@(_ZN7cutlass13device_kernelINS_4gemm6kernel13GemmUniversalIN4cute5tupleIJiiiiEEENS1_10collective13CollectiveMmaINS1_37MainloopSm90TmaGmmaWarpSpecializedFP8ILi37ENS5_IJNS4_1CILi4EEESB_NSA_ILi1EEEEEENS1_32KernelTmaWarpSpecializedPingpongEEENS5_IJNSA_ILi64EEENSA_ILi128EEENSA_ILi32EEEEEENS_12float_e5m2_tENS5_IJlSC_lEEESK_SL_NS4_8TiledMMAINS4_8MMA_AtomIJNS4_4SM904GMMA31MMA_64x128x32_F32E5M2E5M2_SS_TNILNSP_7ScaleInE1ELSR_1EEEEEENS4_6LayoutINS5_IJSC_SC_SC_EEENS5_IJNSA_ILi0EEESW_SW_EEEEENS5_IJNS4_10UnderscoreESZ_SZ_EEEEENS4_23SM90_TMA_LOAD_MULTICASTENS4_14ComposedLayoutINS4_7SwizzleILi1ELi4ELi3EEENS4_18smem_ptr_flag_bitsILi8EEENSU_INS5_IJNSA_ILi8EEESI_EEENS5_IJSI_SC_EEEEEEEvNS4_8identityES12_S1C_vS1D_EENS_8epilogue10collective6detail29Sm90TmaWarpSpecializedAdapterINS1G_15DefaultEpilogueISK_SL_SL_NS1F_6thread17LinearCombinationISK_Li1EffLNS1K_9ScaleType4KindE0ELNS_15FloatRoundStyleE2ESK_EENS1_15EpilogueDefaultEEEEEvvEEEEvNT_6ParamsE)
        /*0020*/ 	.word	0x00000000
.L_16:


//--------------------- .nv.compat                --------------------------
	.section	.nv.compat,"",@"SHT_CUDA_COMPAT_INFO"
	.align	4
        /*0000*/ 	.byte	0x02, 0x09, 0x01, 0x00, 0x02, 0x02, 0x04, 0x00, 0x02, 0x05, 0x05, 0x00, 0x03, 0x07, 0x01, 0x01
        /*0010*/ 	.byte	0x02, 0x03, 0x01, 0x00, 0x02, 0x06, 0x01, 0x00, 0x04, 0x0b, 0x08, 0x00, 0x00, 0x00, 0x00, 0x00
        /*0020*/ 	.byte	0x00, 0x00, 0x00, 0x00


//--------------------- .nv.info._ZN7cutlass13device_kernelINS_4gemm6kernel13GemmUniversalIN4cute5tupleIJiiiiEEENS1_10collective13CollectiveMmaINS1_37MainloopSm90TmaGmmaWarpSpecializedFP8ILi37ENS5_IJNS4_1CILi4EEESB_NSA_ILi1EEEEEENS1_32KernelTmaWarpSpecializedPingpongEEENS5_IJNSA_ILi64EEENSA_ILi128EEENSA_ILi32EEEEEENS_12float_e5m2_tENS5_IJlSC_lEEESK_SL_NS4_8TiledMMAINS4_8MMA_AtomIJNS4_4SM904GMMA31MMA_64x128x32_F32E5M2E5M2_SS_TNILNSP_7ScaleInE1ELSR_1EEEEEENS4_6LayoutINS5_IJSC_SC_SC_EEENS5_IJNSA_ILi0EEESW_SW_EEEEENS5_IJNS4_10UnderscoreESZ_SZ_EEEEENS4_23SM90_TMA_LOAD_MULTICASTENS4_14ComposedLayoutINS4_7SwizzleILi1ELi4ELi3EEENS4_18smem_ptr_flag_bitsILi8EEENSU_INS5_IJNSA_ILi8EEESI_EEENS5_IJSI_SC_EEEEEEEvNS4_8identityES12_S1C_vS1D_EENS_8epilogue10collective6detail29Sm90TmaWarpSpecializedAdapterINS1G_15DefaultEpilogueISK_SL_SL_NS1F_6thread17LinearCombinationISK_Li1EffLNS1K_9ScaleType4KindE0ELNS_15FloatRoundStyleE2ESK_EENS1_15EpilogueDefaultEEEEEvvEEEEvNT_6ParamsE --------------------------
	.section	.nv.info._ZN7cutlass13device_kernelINS_4gemm6kernel13GemmUniversalIN4cute5tupleIJiiiiEEENS1_10collective13CollectiveMmaINS1_37MainloopSm90TmaGmmaWarpSpecializedFP8ILi37ENS5_IJNS4_1CILi4EEESB_NSA_ILi1EEEEEENS1_32KernelTmaWarpSpecializedPingpongEEENS5_IJNSA_ILi64EEENSA_ILi128EEENSA_ILi32EEEEEENS_12float_e5m2_tENS5_IJlSC_lEEESK_SL_NS4_8TiledMMAINS4_8MMA_AtomIJNS4_4SM904GMMA31MMA_64x128x32_F32E5M2E5M2_SS_TNILNSP_7ScaleInE1ELSR_1EEEEEENS4_6LayoutINS5_IJSC_SC_SC_EEENS5_IJNSA_ILi0EEESW_SW_EEEEENS5_IJNS4_10UnderscoreESZ_SZ_EEEEENS4_23SM90_TMA_LOAD_MULTICASTENS4_14ComposedLayoutINS4_7SwizzleILi1ELi4ELi3EEENS4_18smem_ptr_flag_bitsILi8EEENSU_INS5_IJNSA_ILi8EEESI_EEENS5_IJSI_SC_EEEEEEEvNS4_8identityES12_S1C_vS1D_EENS_8epilogue10collective6detail29Sm90TmaWarpSpecializedAdapterINS1G_15DefaultEpilogueISK_SL_SL_NS1F_6thread17LinearCombinationISK_Li1EffLNS1K_9ScaleType4KindE0ELNS_15FloatRoundStyleE2ESK_EENS1_15EpilogueDefaultEEEEEvvEEEEvNT_6ParamsE,"",@"SHT_CUDA_INFO"
	.sectionflags	@""
	.align	4


	//----- nvinfo : EIATTR_CUDA_API_VERSION
	.align		4
        /*0000*/ 	.byte	0x04, 0x37
        /*0002*/ 	.short	(.L_18 - .L_17)
.L_17:
        /*0004*/ 	.word	0x00000082


	//----- nvinfo : EIATTR_KPARAM_INFO
	.align		4
.L_18:
        /*0008*/ 	.byte	0x04, 0x17
        /*000a*/ 	.short	(.L_20 - .L_19)
.L_19:
        /*000c*/ 	.word	0x00000000
        /*0010*/ 	.short	0x0000
        /*0012*/ 	.short	0x0070
        /*0014*/ 	.byte	0x00, 0xf0, 0x01, 0x10


	//----- nvinfo : EIATTR_SPARSE_MMA_MASK
	.align		4
.L_20:
        /*0018*/ 	.byte	0x03, 0x50
        /*001a*/ 	.short	0x0000


	//----- nvinfo : EIATTR_MAXREG_COUNT
	.align		4
        /*001c*/ 	.byte	0x03, 0x1b
        /*001e*/ 	.short	0x00a8


	//----- nvinfo : EIATTR_NUM_BARRIERS
	.align		4
        /*0020*/ 	.byte	0x02, 0x4c
        /*0022*/ 	.byte	0x01
	.zero		1


	//----- nvinfo : EIATTR_MERCURY_ISA_VERSION
	.align		4
        /*0024*/ 	.byte	0x03, 0x5f
        /*0026*/ 	.short	0x0101


	//----- nvinfo : EIATTR_INT_WARP_WIDE_INSTR_OFFSETS
	.align		4
        /*0028*/ 	.byte	0x04, 0x31
        /*002a*/ 	.short	(.L_22 - .L_21)


	//   ....[0]....
.L_21:
        /*002c*/ 	.word	0x00000950


	//   ....[1]....
        /*0030*/ 	.word	0x00000990


	//   ....[2]....
        /*0034*/ 	.word	0x00000a00


	//   ....[3]....
        /*0038*/ 	.word	0x00000a10


	//   ....[4]....
        /*003c*/ 	.word	0x00000a20


	//   ....[5]....
        /*0040*/ 	.word	0x00000a30


	//   ....[6]....
        /*0044*/ 	.word	0x00000bd0


	//   ....[7]....
        /*0048*/ 	.word	0x00000c30


	//----- nvinfo : EIATTR_COOP_GROUP_MASK_REGIDS
	.align		4
.L_22:
        /*004c*/ 	.byte	0x04, 0x29
        /*004e*/ 	.short	(.L_24 - .L_23)


	//   ....[0]....
.L_23:
        /*0050*/ 	.word	0xffffffff


	//   ....[1]....
        /*0054*/ 	.word	0xffffffff


	//   ....[2]....
        /*0058*/ 	.word	0xffffffff


	//   ....[3]....
        /*005c*/ 	.word	0xffffffff


	//   ....[4]....
        /*0060*/ 	.word	0xffffffff


	//   ....[5]....
        /*0064*/ 	.word	0xffffffff


	//   ....[6]....
        /*0068*/ 	.word	0xffffffff


	//----- nvinfo : EIATTR_COOP_GROUP_INSTR_OFFSETS
	.align		4
.L_24:
        /*006c*/ 	.byte	0x04, 0x28
        /*006e*/ 	.short	(.L_26 - .L_25)


	//   ....[0]....
.L_25:
        /*0070*/ 	.word	0x00000060


	//   ....[1]....
        /*0074*/ 	.word	0x00000070


	//   ....[2]....
        /*0078*/ 	.word	0x00000130


	//   ....[3]....
        /*007c*/ 	.word	0x00000720


	//   ....[4]....
        /*0080*/ 	.word	0x00000760


	//   ....[5]....
        /*0084*/ 	.word	0x000007f0


	//   ....[6]....
        /*0088*/ 	.word	0x00000dc0


	//----- nvinfo : EIATTR_REG_RECONFIG
	.align		4
.L_26:
        /*008c*/ 	.byte	0x01, 0x54
	.zero		2


	//----- nvinfo : EIATTR_MBARRIER_INSTR_OFFSETS
	.align		4
        /*0090*/ 	.byte	0x04, 0x39
        /*0092*/ 	.short	(.L_28 - .L_27)


	//   ....[0]....
.L_27:
        /*0094*/ 	.word	0x00000250
        /*0098*/ 	.word	0x000000ff
        /*009c*/ 	.word	0x00000000
        /*00a0*/ 	.short	0x0100
        /*00a2*/ 	.byte	0x08
	.zero		1


	//   ....[1]....
        /*00a4*/ 	.word	0x00000260
        /*00a8*/ 	.word	0x000000ff
        /*00ac*/ 	.word	0x00000128
        /*00b0*/ 	.short	0x0100
        /*00b2*/ 	.byte	0x08
	.zero		1


	//   ....[2]....
        /*00b4*/ 	.word	0x00000270
        /*00b8*/ 	.word	0x000000ff
        /*00bc*/ 	.word	0x00000008
        /*00c0*/ 	.short	0x0100
        /*00c2*/ 	.byte	0x08
	.zero		1


	//   ....[3]....
        /*00c4*/ 	.word	0x00000280
        /*00c8*/ 	.word	0x000000ff
        /*00cc*/ 	.word	0x00000130
        /*00d0*/ 	.short	0x0100
        /*00d2*/ 	.byte	0x08
	.zero		1


	//   ....[4]....
        /*00d4*/ 	.word	0x00000290
        /*00d8*/ 	.word	0x000000ff
        /*00dc*/ 	.word	0x00000010
        /*00e0*/ 	.short	0x0100
        /*00e2*/ 	.byte	0x08
	.zero		1


	//   ....[5]....
        /*00e4*/ 	.word	0x000002a0
        /*00e8*/ 	.word	0x000000ff
        /*00ec*/ 	.word	0x00000138
        /*00f0*/ 	.short	0x0100
        /*00f2*/ 	.byte	0x08
	.zero		1


	//   ....[6]....
        /*00f4*/ 	.word	0x000002b0
        /*00f8*/ 	.word	0x000000ff
        /*00fc*/ 	.word	0x00000018
        /*0100*/ 	.short	0x0100
        /*0102*/ 	.byte	0x08
	.zero		1


	//   ....[7]....
        /*0104*/ 	.word	0x000002c0
        /*0108*/ 	.word	0x000000ff
        /*010c*/ 	.word	0x00000140
        /*0110*/ 	.short	0x0100
        /*0112*/ 	.byte	0x08
	.zero		1


	//   ....[8]....
        /*0114*/ 	.word	0x000002d0
        /*0118*/ 	.word	0x000000ff
        /*011c*/ 	.word	0x00000020
        /*0120*/ 	.short	0x0100
        /*0122*/ 	.byte	0x08
	.zero		1


	//   ....[9]....
        /*0124*/ 	.word	0x000002e0
        /*0128*/ 	.word	0x000000ff
        /*012c*/ 	.word	0x00000148
        /*0130*/ 	.short	0x0100
        /*0132*/ 	.byte	0x08
	.zero		1


	//   ....[10]....
        /*0134*/ 	.word	0x000002f0
        /*0138*/ 	.word	0x000000ff
        /*013c*/ 	.word	0x00000028
        /*0140*/ 	.short	0x0100
        /*0142*/ 	.byte	0x08
	.zero		1


	//   ....[11]....
        /*0144*/ 	.word	0x00000300
        /*0148*/ 	.word	0x000000ff
        /*014c*/ 	.word	0x00000150
        /*0150*/ 	.short	0x0100
        /*0152*/ 	.byte	0x08
	.zero		1


	//   ....[12]....
        /*0154*/ 	.word	0x00000310
        /*0158*/ 	.word	0x000000ff
        /*015c*/ 	.word	0x00000030
        /*0160*/ 	.short	0x0100
        /*0162*/ 	.byte	0x08
	.zero		1


	//   ....[13]....
        /*0164*/ 	.word	0x00000320
        /*0168*/ 	.word	0x000000ff
        /*016c*/ 	.word	0x00000158
        /*0170*/ 	.short	0x0100
        /*0172*/ 	.byte	0x08
	.zero		1


	//   ....[14]....
        /*0174*/ 	.word	0x00000330
        /*0178*/ 	.word	0x000000ff
        /*017c*/ 	.word	0x00000038
        /*0180*/ 	.short	0x0100
        /*0182*/ 	.byte	0x08
	.zero		1


	//   ....[15]....
        /*0184*/ 	.word	0x00000340
        /*0188*/ 	.word	0x000000ff
        /*018c*/ 	.word	0x00000160
        /*0190*/ 	.short	0x0100
        /*0192*/ 	.byte	0x08
	.zero		1


	//   ....[16]....
        /*0194*/ 	.word	0x00000350
        /*0198*/ 	.word	0x000000ff
        /*019c*/ 	.word	0x00000040
        /*01a0*/ 	.short	0x0100
        /*01a2*/ 	.byte	0x08
	.zero		1


	//   ....[17]....
        /*01a4*/ 	.word	0x00000360
        /*01a8*/ 	.word	0x000000ff
        /*01ac*/ 	.word	0x00000168
        /*01b0*/ 	.short	0x0100
        /*01b2*/ 	.byte	0x08
	.zero		1


	//   ....[18]....
        /*01b4*/ 	.word	0x00000370
        /*01b8*/ 	.word	0x000000ff
        /*01bc*/ 	.word	0x00000048
        /*01c0*/ 	.short	0x0100
        /*01c2*/ 	.byte	0x08
	.zero		1


	//   ....[19]....
        /*01c4*/ 	.word	0x00000380
        /*01c8*/ 	.word	0x000000ff
        /*01cc*/ 	.word	0x00000170
        /*01d0*/ 	.short	0x0100
        /*01d2*/ 	.byte	0x08
	.zero		1


	//   ....[20]....
        /*01d4*/ 	.word	0x00000390
        /*01d8*/ 	.word	0x000000ff
        /*01dc*/ 	.word	0x00000050
        /*01e0*/ 	.short	0x0100
        /*01e2*/ 	.byte	0x08
	.zero		1


	//   ....[21]....
        /*01e4*/ 	.word	0x000003a0
        /*01e8*/ 	.word	0x000000ff
        /*01ec*/ 	.word	0x00000178
        /*01f0*/ 	.short	0x0100
        /*01f2*/ 	.byte	0x08
	.zero		1


	//   ....[22]....
        /*01f4*/ 	.word	0x000003b0
        /*01f8*/ 	.word	0x000000ff
        /*01fc*/ 	.word	0x00000058
        /*0200*/ 	.short	0x0100
        /*0202*/ 	.byte	0x08
	.zero		1


	//   ....[23]....
        /*0204*/ 	.word	0x000003c0
        /*0208*/ 	.word	0x000000ff
        /*020c*/ 	.word	0x00000180
        /*0210*/ 	.short	0x0100
        /*0212*/ 	.byte	0x08
	.zero		1


	//   ....[24]....
        /*0214*/ 	.word	0x000003d0
        /*0218*/ 	.word	0x000000ff
        /*021c*/ 	.word	0x00000060
        /*0220*/ 	.short	0x0100
        /*0222*/ 	.byte	0x08
	.zero		1


	//   ....[25]....
        /*0224*/ 	.word	0x000003e0
        /*0228*/ 	.word	0x000000ff
        /*022c*/ 	.word	0x00000188
        /*0230*/ 	.short	0x0100
        /*0232*/ 	.byte	0x08
	.zero		1


	//   ....[26]....
        /*0234*/ 	.word	0x000003f0
        /*0238*/ 	.word	0x000000ff
        /*023c*/ 	.word	0x00000068
        /*0240*/ 	.short	0x0100
        /*0242*/ 	.byte	0x08
	.zero		1


	//   ....[27]....
        /*0244*/ 	.word	0x00000400
        /*0248*/ 	.word	0x000000ff
        /*024c*/ 	.word	0x00000190
        /*0250*/ 	.short	0x0100
        /*0252*/ 	.byte	0x08
	.zero		1


	//   ....[28]....
        /*0254*/ 	.word	0x00000410
        /*0258*/ 	.word	0x000000ff
        /*025c*/ 	.word	0x00000070
        /*0260*/ 	.short	0x0100
        /*0262*/ 	.byte	0x08
	.zero		1


	//   ....[29]....
        /*0264*/ 	.word	0x00000420
        /*0268*/ 	.word	0x000000ff
        /*026c*/ 	.word	0x00000198
        /*0270*/ 	.short	0x0100
        /*0272*/ 	.byte	0x08
	.zero		1


	//   ....[30]....
        /*0274*/ 	.word	0x00000430
        /*0278*/ 	.word	0x000000ff
        /*027c*/ 	.word	0x00000078
        /*0280*/ 	.short	0x0100
        /*0282*/ 	.byte	0x08
	.zero		1


	//   ....[31]....
        /*0284*/ 	.word	0x00000440
        /*0288*/ 	.word	0x000000ff
        /*028c*/ 	.word	0x000001a0
        /*0290*/ 	.short	0x0100
        /*0292*/ 	.byte	0x08
	.zero		1


	//   ....[32]....
        /*0294*/ 	.word	0x00000450
        /*0298*/ 	.word	0x000000ff
        /*029c*/ 	.word	0x00000080
        /*02a0*/ 	.short	0x0100
        /*02a2*/ 	.byte	0x08
	.zero		1


	//   ....[33]....
        /*02a4*/ 	.word	0x00000460
        /*02a8*/ 	.word	0x000000ff
        /*02ac*/ 	.word	0x000001a8
        /*02b0*/ 	.short	0x0100
        /*02b2*/ 	.byte	0x08
	.zero		1


	//   ....[34]....
        /*02b4*/ 	.word	0x00000470
        /*02b8*/ 	.word	0x000000ff
        /*02bc*/ 	.word	0x00000088
        /*02c0*/ 	.short	0x0100
        /*02c2*/ 	.byte	0x08
	.zero		1


	//   ....[35]....
        /*02c4*/ 	.word	0x00000480
        /*02c8*/ 	.word	0x000000ff
        /*02cc*/ 	.word	0x000001b0
        /*02d0*/ 	.short	0x0100
        /*02d2*/ 	.byte	0x08
	.zero		1


	//   ....[36]....
        /*02d4*/ 	.word	0x00000490
        /*02d8*/ 	.word	0x000000ff
        /*02dc*/ 	.word	0x00000090
        /*02e0*/ 	.short	0x0100
        /*02e2*/ 	.byte	0x08
	.zero		1


	//   ....[37]....
        /*02e4*/ 	.word	0x000004a0
        /*02e8*/ 	.word	0x000000ff
        /*02ec*/ 	.word	0x000001b8
        /*02f0*/ 	.short	0x0100
        /*02f2*/ 	.byte	0x08
	.zero		1


	//   ....[38]....
        /*02f4*/ 	.word	0x000004b0
        /*02f8*/ 	.word	0x000000ff
        /*02fc*/ 	.word	0x00000098
        /*0300*/ 	.short	0x0100
        /*0302*/ 	.byte	0x08
	.zero		1


	//   ....[39]....
        /*0304*/ 	.word	0x000004c0
        /*0308*/ 	.word	0x000000ff
        /*030c*/ 	.word	0x000001c0
        /*0310*/ 	.short	0x0100
        /*0312*/ 	.byte	0x08
	.zero		1


	//   ....[40]....
        /*0314*/ 	.word	0x000004d0
        /*0318*/ 	.word	0x000000ff
        /*031c*/ 	.word	0x000000a0
        /*0320*/ 	.short	0x0100
        /*0322*/ 	.byte	0x08
	.zero		1


	//   ....[41]....
        /*0324*/ 	.word	0x000004e0
        /*0328*/ 	.word	0x000000ff
        /*032c*/ 	.word	0x000001c8
        /*0330*/ 	.short	0x0100
        /*0332*/ 	.byte	0x08
	.zero		1


	//   ....[42]....
        /*0334*/ 	.word	0x000004f0
        /*0338*/ 	.word	0x000000ff
        /*033c*/ 	.word	0x000000a8
        /*0340*/ 	.short	0x0100
        /*0342*/ 	.byte	0x08
	.zero		1


	//   ....[43]....
        /*0344*/ 	.word	0x00000500
        /*0348*/ 	.word	0x000000ff
        /*034c*/ 	.word	0x000001d0
        /*0350*/ 	.short	0x0100
        /*0352*/ 	.byte	0x08
	.zero		1


	//   ....[44]....
        /*0354*/ 	.word	0x00000510
        /*0358*/ 	.word	0x000000ff
        /*035c*/ 	.word	0x000000b0
        /*0360*/ 	.short	0x0100
        /*0362*/ 	.byte	0x08
	.zero		1


	//   ....[45]....
        /*0364*/ 	.word	0x00000520
        /*0368*/ 	.word	0x000000ff
        /*036c*/ 	.word	0x000001d8
        /*0370*/ 	.short	0x0100
        /*0372*/ 	.byte	0x08
	.zero		1


	//   ....[46]....
        /*0374*/ 	.word	0x00000530
        /*0378*/ 	.word	0x000000ff
        /*037c*/ 	.word	0x000000b8
        /*0380*/ 	.short	0x0100
        /*0382*/ 	.byte	0x08
	.zero		1


	//   ....[47]....
        /*0384*/ 	.word	0x00000540
        /*0388*/ 	.word	0x000000ff
        /*038c*/ 	.word	0x000001e0
        /*0390*/ 	.short	0x0100
        /*0392*/ 	.byte	0x08
	.zero		1


	//   ....[48]....
        /*0394*/ 	.word	0x00000550
        /*0398*/ 	.word	0x000000ff
        /*039c*/ 	.word	0x000000c0
        /*03a0*/ 	.short	0x0100
        /*03a2*/ 	.byte	0x08
	.zero		1


	//   ....[49]....
        /*03a4*/ 	.word	0x00000560
        /*03a8*/ 	.word	0x000000ff
        /*03ac*/ 	.word	0x000001e8
        /*03b0*/ 	.short	0x0100
        /*03b2*/ 	.byte	0x08
	.zero		1


	//   ....[50]....
        /*03b4*/ 	.word	0x00000570
        /*03b8*/ 	.word	0x000000ff
        /*03bc*/ 	.word	0x000000c8
        /*03c0*/ 	.short	0x0100
        /*03c2*/ 	.byte	0x08
	.zero		1


	//   ....[51]....
        /*03c4*/ 	.word	0x00000580
        /*03c8*/ 	.word	0x000000ff
        /*03cc*/ 	.word	0x000001f0
        /*03d0*/ 	.short	0x0100
        /*03d2*/ 	.byte	0x08
	.zero		1


	//   ....[52]....
        /*03d4*/ 	.word	0x00000590
        /*03d8*/ 	.word	0x000000ff
        /*03dc*/ 	.word	0x000000d0
        /*03e0*/ 	.short	0x0100
        /*03e2*/ 	.byte	0x08
	.zero		1


	//   ....[53]....
        /*03e4*/ 	.word	0x000005a0
        /*03e8*/ 	.word	0x000000ff
        /*03ec*/ 	.word	0x000001f8
        /*03f0*/ 	.short	0x0100
        /*03f2*/ 	.byte	0x08
	.zero		1


	//   ....[54]....
        /*03f4*/ 	.word	0x000005b0
        /*03f8*/ 	.word	0x000000ff
        /*03fc*/ 	.word	0x000000d8
        /*0400*/ 	.short	0x0100
        /*0402*/ 	.byte	0x08
	.zero		1


	//   ....[55]....
        /*0404*/ 	.word	0x000005c0
        /*0408*/ 	.word	0x000000ff
        /*040c*/ 	.word	0x00000200
        /*0410*/ 	.short	0x0100
        /*0412*/ 	.byte	0x08
	.zero		1


	//   ....[56]....
        /*0414*/ 	.word	0x000005d0
        /*0418*/ 	.word	0x000000ff
        /*041c*/ 	.word	0x000000e0
        /*0420*/ 	.short	0x0100
        /*0422*/ 	.byte	0x08
	.zero		1


	//   ....[57]....
        /*0424*/ 	.word	0x000005e0
        /*0428*/ 	.word	0x000000ff
        /*042c*/ 	.word	0x00000208
        /*0430*/ 	.short	0x0100
        /*0432*/ 	.byte	0x08
	.zero		1


	//   ....[58]....
        /*0434*/ 	.word	0x000005f0
        /*0438*/ 	.word	0x000000ff
        /*043c*/ 	.word	0x000000e8
        /*0440*/ 	.short	0x0100
        /*0442*/ 	.byte	0x08
	.zero		1


	//   ....[59]....
        /*0444*/ 	.word	0x00000600
        /*0448*/ 	.word	0x000000ff
        /*044c*/ 	.word	0x00000210
        /*0450*/ 	.short	0x0100
        /*0452*/ 	.byte	0x08
	.zero		1


	//   ....[60]....
        /*0454*/ 	.word	0x00000610
        /*0458*/ 	.word	0x000000ff
        /*045c*/ 	.word	0x000000f0
        /*0460*/ 	.short	0x0100
        /*0462*/ 	.byte	0x08
	.zero		1


	//   ....[61]....
        /*0464*/ 	.word	0x00000620
        /*0468*/ 	.word	0x000000ff
        /*046c*/ 	.word	0x00000218
        /*0470*/ 	.short	0x0100
        /*0472*/ 	.byte	0x08
	.zero		1


	//   ....[62]....
        /*0474*/ 	.word	0x00000630
        /*0478*/ 	.word	0x000000ff
        /*047c*/ 	.word	0x000000f8
        /*0480*/ 	.short	0x0100
        /*0482*/ 	.byte	0x08
	.zero		1


	//   ....[63]....
        /*0484*/ 	.word	0x00000640
        /*0488*/ 	.word	0x000000ff
        /*048c*/ 	.word	0x00000220
        /*0490*/ 	.short	0x0100
        /*0492*/ 	.byte	0x08
	.zero		1


	//   ....[64]....
        /*0494*/ 	.word	0x00000650
        /*0498*/ 	.word	0x000000ff
        /*049c*/ 	.word	0x00000100
        /*04a0*/ 	.short	0x0100
        /*04a2*/ 	.byte	0x08
	.zero		1


	//   ....[65]....
        /*04a4*/ 	.word	0x00000660
        /*04a8*/ 	.word	0x000000ff
        /*04ac*/ 	.word	0x00000228
        /*04b0*/ 	.short	0x0100
        /*04b2*/ 	.byte	0x08
	.zero		1


	//   ....[66]....
        /*04b4*/ 	.word	0x00000670
        /*04b8*/ 	.word	0x000000ff
        /*04bc*/ 	.word	0x00000108
        /*04c0*/ 	.short	0x0100
        /*04c2*/ 	.byte	0x08
	.zero		1


	//   ....[67]....
        /*04c4*/ 	.word	0x00000680
        /*04c8*/ 	.word	0x000000ff
        /*04cc*/ 	.word	0x00000230
        /*04d0*/ 	.short	0x0100
        /*04d2*/ 	.byte	0x08
	.zero		1


	//   ....[68]....
        /*04d4*/ 	.word	0x00000690
        /*04d8*/ 	.word	0x000000ff
        /*04dc*/ 	.word	0x00000110
        /*04e0*/ 	.short	0x0100
        /*04e2*/ 	.byte	0x08
	.zero		1


	//   ....[69]....
        /*04e4*/ 	.word	0x000006a0
        /*04e8*/ 	.word	0x000000ff
        /*04ec*/ 	.word	0x00000238
        /*04f0*/ 	.short	0x0100
        /*04f2*/ 	.byte	0x08
	.zero		1


	//   ....[70]....
        /*04f4*/ 	.word	0x000006b0
        /*04f8*/ 	.word	0x000000ff
        /*04fc*/ 	.word	0x00000118
        /*0500*/ 	.short	0x0100
        /*0502*/ 	.byte	0x08
	.zero		1


	//   ....[71]....
        /*0504*/ 	.word	0x000006c0
        /*0508*/ 	.word	0x000000ff
        /*050c*/ 	.word	0x00000240
        /*0510*/ 	.short	0x0100
        /*0512*/ 	.byte	0x08
	.zero		1


	//   ....[72]....
        /*0514*/ 	.word	0x000006d0
        /*0518*/ 	.word	0x000000ff
        /*051c*/ 	.word	0x00000120
        /*0520*/ 	.short	0x0100
        /*0522*/ 	.byte	0x08
	.zero		1


	//   ....[73]....
        /*0524*/ 	.word	0x000006e0
        /*0528*/ 	.word	0x000000ff
        /*052c*/ 	.word	0x00000248
        /*0530*/ 	.short	0x0100
        /*0532*/ 	.byte	0x08
	.zero		1


	//   ....[74]....
        /*0534*/ 	.word	0x00000c20
        /*0538*/ 	.word	0x000000ff
        /*053c*/ 	.word	0x00000280
        /*0540*/ 	.short	0x0100
        /*0542*/ 	.byte	0x08
	.zero		1


	//   ....[75]....
        /*0544*/ 	.word	0x00000cd0
        /*0548*/ 	.word	0x000000ff
        /*054c*/ 	.word	0x00000288
        /*0550*/ 	.short	0x0100
        /*0552*/ 	.byte	0x08
	.zero		1


	//   ....[76]....
        /*0554*/ 	.word	0x00000d40
        /*0558*/ 	.word	0x000000ff
        /*055c*/ 	.word	0x00000260
        /*0560*/ 	.short	0x0100
        /*0562*/ 	.byte	0x09
	.zero		1


	//   ....[77]....
        /*0564*/ 	.word	0x00000d50
        /*0568*/ 	.word	0x000000ff
        /*056c*/ 	.word	0x00000268
        /*0570*/ 	.short	0x0100
        /*0572*/ 	.byte	0x09
	.zero		1


	//   ....[78]....
        /*0574*/ 	.word	0x00000d60
        /*0578*/ 	.word	0x000000ff
        /*057c*/ 	.word	0x00000270
        /*0580*/ 	.short	0x0100
        /*0582*/ 	.byte	0x09
	.zero		1


	//   ....[79]....
        /*0584*/ 	.word	0x00000d70
        /*0588*/ 	.word	0x000000ff
        /*058c*/ 	.word	0x00000278
        /*0590*/ 	.short	0x0100
        /*0592*/ 	.byte	0x09
	.zero		1


	//   ....[80]....
        /*0594*/ 	.word	0x00001af0
        /*0598*/ 	.word	0x000000ff
        /*059c*/ 	.word	0xfffffff8
        /*05a0*/ 	.short	0x010a
        /*05a2*/ 	.byte	0x0b
	.zero		1


	//   ....[81]....
        /*05a4*/ 	.word	0x00001fd0
        /*05a8*/ 	.word	0x000000ff
        /*05ac*/ 	.word	0x00000000
        /*05b0*/ 	.short	0x010a
        /*05b2*/ 	.byte	0x06
	.zero		1


	//   ....[82]....
        /*05b4*/ 	.word	0x00002010
        /*05b8*/ 	.word	0x000000ff
        /*05bc*/ 	.word	0x00000000
        /*05c0*/ 	.short	0x010a
        /*05c2*/ 	.byte	0x06
	.zero		1


	//   ....[83]....
        /*05c4*/ 	.word	0x000028c0
        /*05c8*/ 	.word	0x000000ff
        /*05cc*/ 	.word	0x00000000
        /*05d0*/ 	.short	0x010a
        /*05d2*/ 	.byte	0x10
	.zero		1


	//   ....[84]....
        /*05d4*/ 	.word	0x00002900
        /*05d8*/ 	.word	0x000000ff
        /*05dc*/ 	.word	0x00000000
        /*05e0*/ 	.short	0x010a
        /*05e2*/ 	.byte	0x10
	.zero		1


	//   ....[85]....
        /*05e4*/ 	.word	0x00002f10
        /*05e8*/ 	.word	0x00000015
        /*05ec*/ 	.word	0x00000000
        /*05f0*/ 	.short	0x0101
        /*05f2*/ 	.byte	0x3f
	.zero		1


	//   ....[86]....
        /*05f4*/ 	.word	0x00003490
        /*05f8*/ 	.word	0x00000013
        /*05fc*/ 	.word	0x00000000
        /*0600*/ 	.short	0x0101
        /*0602*/ 	.byte	0x16
	.zero		1


	//   ....[87]....
        /*0604*/ 	.word	0x000035d0
        /*0608*/ 	.word	0x00000012
        /*060c*/ 	.word	0x00000000
        /*0610*/ 	.short	0x0101
        /*0612*/ 	.byte	0x3f
	.zero		1


	//   ....[88]....
        /*0614*/ 	.word	0x00003690
        /*0618*/ 	.word	0x000000ff
        /*061c*/ 	.word	0x00000008
        /*0620*/ 	.short	0x010a
        /*0622*/ 	.byte	0x0b
	.zero		1


	//   ....[89]....
        /*0624*/ 	.word	0x00007f50
        /*0628*/ 	.word	0x00000004
        /*062c*/ 	.word	0x00000000
        /*0630*/ 	.short	0x0101
        /*0632*/ 	.byte	0x16
	.zero		1


	//   ....[90]....
        /*0634*/ 	.word	0x000089a0
        /*0638*/ 	.word	0x00000013
        /*063c*/ 	.word	0x00000128
        /*0640*/ 	.short	0x010a
        /*0642*/ 	.byte	0x3f
	.zero		1


	//   ....[91]....
        /*0644*/ 	.word	0x00008dc0
        /*0648*/ 	.word	0x0000000a
        /*064c*/ 	.word	0x00000288
        /*0650*/ 	.short	0x0101
        /*0652*/ 	.byte	0x3f
	.zero		1


	//   ....[92]....
        /*0654*/ 	.word	0x000094d0
        /*0658*/ 	.word	0x00000005
        /*065c*/ 	.word	0x00000000
        /*0660*/ 	.short	0x010a
        /*0662*/ 	.byte	0x3f
	.zero		1


	//   ....[93]....
        /*0664*/ 	.word	0x00009550
        /*0668*/ 	.word	0x00000007
        /*066c*/ 	.word	0x00000000
        /*0670*/ 	.short	0x010a
        /*0672*/ 	.byte	0x3f
	.zero		1


	//   ....[94]....
        /*0674*/ 	.word	0x000095e0
        /*0678*/ 	.word	0x00000006
        /*067c*/ 	.word	0x00000000
        /*0680*/ 	.short	0x010a
        /*0682*/ 	.byte	0x3f
	.zero		1


	//   ....[95]....
        /*0684*/ 	.word	0x00009670
        /*0688*/ 	.word	0x00000009
        /*068c*/ 	.word	0x00000000
        /*0690*/ 	.short	0x010a
        /*0692*/ 	.byte	0x3f
	.zero		1


	//   ....[96]....
        /*0694*/ 	.word	0x00009700
        /*0698*/ 	.word	0x00000006
        /*069c*/ 	.word	0x00000000
        /*06a0*/ 	.short	0x010a
        /*06a2*/ 	.byte	0x3f
	.zero		1


	//   ....[97]....
        /*06a4*/ 	.word	0x00009790
        /*06a8*/ 	.word	0x00000009
        /*06ac*/ 	.word	0x00000000
        /*06b0*/ 	.short	0x010a
        /*06b2*/ 	.byte	0x3f
	.zero		1


	//   ....[98]....
        /*06b4*/ 	.word	0x00009820
        /*06b8*/ 	.word	0x00000006
        /*06bc*/ 	.word	0x00000000
        /*06c0*/ 	.short	0x010a
        /*06c2*/ 	.byte	0x3f
	.zero		1


	//   ....[99]....
        /*06c4*/ 	.word	0x000098b0
        /*06c8*/ 	.word	0x00000009
        /*06cc*/ 	.word	0x00000000
        /*06d0*/ 	.short	0x010a
        /*06d2*/ 	.byte	0x3f
	.zero		1


	//   ....[100]....
        /*06d4*/ 	.word	0x00009940
        /*06d8*/ 	.word	0x00000006
        /*06dc*/ 	.word	0x00000000
        /*06e0*/ 	.short	0x010a
        /*06e2*/ 	.byte	0x3f
	.zero		1


	//   ....[101]....
        /*06e4*/ 	.word	0x000099d0
        /*06e8*/ 	.word	0x00000009
        /*06ec*/ 	.word	0x00000000
        /*06f0*/ 	.short	0x010a
        /*06f2*/ 	.byte	0x3f
	.zero		1


	//   ....[102]....
        /*06f4*/ 	.word	0x00009a60
        /*06f8*/ 	.word	0x00000006
        /*06fc*/ 	.word	0x00000000
        /*0700*/ 	.short	0x010a
        /*0702*/ 	.byte	0x3f
	.zero		1


	//   ....[103]....
        /*0704*/ 	.word	0x00009af0
        /*0708*/ 	.word	0x00000009
        /*070c*/ 	.word	0x00000000
        /*0710*/ 	.short	0x010a
        /*0712*/ 	.byte	0x3f
	.zero		1


	//   ....[104]....
        /*0714*/ 	.word	0x00009b80
        /*0718*/ 	.word	0x00000006
        /*071c*/ 	.word	0x00000000
        /*0720*/ 	.short	0x010a
        /*0722*/ 	.byte	0x3f
	.zero		1


	//   ....[105]....
        /*0724*/ 	.word	0x00009c10
        /*0728*/ 	.word	0x00000009
        /*072c*/ 	.word	0x00000000
        /*0730*/ 	.short	0x010a
        /*0732*/ 	.byte	0x3f
	.zero		1


	//   ....[106]....
        /*0734*/ 	.word	0x00009ca0
        /*0738*/ 	.word	0x00000006
        /*073c*/ 	.word	0x00000000
        /*0740*/ 	.short	0x010a
        /*0742*/ 	.byte	0x3f
	.zero		1


	//   ....[107]....
        /*0744*/ 	.word	0x00009d30
        /*0748*/ 	.word	0x00000009
        /*074c*/ 	.word	0x00000000
        /*0750*/ 	.short	0x010a
        /*0752*/ 	.byte	0x3f
	.zero		1


	//   ....[108]....
        /*0754*/ 	.word	0x00009dc0
        /*0758*/ 	.word	0x00000006
        /*075c*/ 	.word	0x00000000
        /*0760*/ 	.short	0x010a
        /*0762*/ 	.byte	0x3f
	.zero		1


	//   ....[109]....
        /*0764*/ 	.word	0x00009e50
        /*0768*/ 	.word	0x00000009
        /*076c*/ 	.word	0x00000000
        /*0770*/ 	.short	0x010a
        /*0772*/ 	.byte	0x3f
	.zero		1


	//   ....[110]....
        /*0774*/ 	.word	0x00009ee0
        /*0778*/ 	.word	0x00000006
        /*077c*/ 	.word	0x00000000
        /*0780*/ 	.short	0x010a
        /*0782*/ 	.byte	0x3f
	.zero		1


	//   ....[111]....
        /*0784*/ 	.word	0x00009f70
        /*0788*/ 	.word	0x00000009
        /*078c*/ 	.word	0x00000000
        /*0790*/ 	.short	0x010a
        /*0792*/ 	.byte	0x3f
	.zero		1


	//   ....[112]....
        /*0794*/ 	.word	0x0000a000
        /*0798*/ 	.word	0x00000006
        /*079c*/ 	.word	0x00000000
        /*07a0*/ 	.short	0x010a
        /*07a2*/ 	.byte	0x3f
	.zero		1


	//   ....[113]....
        /*07a4*/ 	.word	0x0000a090
        /*07a8*/ 	.word	0x00000009
        /*07ac*/ 	.word	0x00000000
        /*07b0*/ 	.short	0x010a
        /*07b2*/ 	.byte	0x3f
	.zero		1


	//   ....[114]....
        /*07b4*/ 	.word	0x0000a120
        /*07b8*/ 	.word	0x00000006
        /*07bc*/ 	.word	0x00000000
        /*07c0*/ 	.short	0x010a
        /*07c2*/ 	.byte	0x3f
	.zero		1


	//   ....[115]....
        /*07c4*/ 	.word	0x0000a1b0
        /*07c8*/ 	.word	0x00000009
        /*07cc*/ 	.word	0x00000000
        /*07d0*/ 	.short	0x010a
        /*07d2*/ 	.byte	0x3f
	.zero		1


	//   ....[116]....
        /*07d4*/ 	.word	0x0000a240
        /*07d8*/ 	.word	0x00000006
        /*07dc*/ 	.word	0x00000000
        /*07e0*/ 	.short	0x010a
        /*07e2*/ 	.byte	0x3f
	.zero		1


	//   ....[117]....
        /*07e4*/ 	.word	0x0000a2d0
        /*07e8*/ 	.word	0x00000009
        /*07ec*/ 	.word	0x00000000
        /*07f0*/ 	.short	0x010a
        /*07f2*/ 	.byte	0x3f
	.zero		1


	//   ....[118]....
        /*07f4*/ 	.word	0x0000a360
        /*07f8*/ 	.word	0x00000006
        /*07fc*/ 	.word	0x00000000
        /*0800*/ 	.short	0x010a
        /*0802*/ 	.byte	0x3f
	.zero		1


	//   ....[119]....
        /*0804*/ 	.word	0x0000a3f0
        /*0808*/ 	.word	0x00000009
        /*080c*/ 	.word	0x00000000
        /*0810*/ 	.short	0x010a
        /*0812*/ 	.byte	0x3f
	.zero		1


	//   ....[120]....
        /*0814*/ 	.word	0x0000a480
        /*0818*/ 	.word	0x00000006
        /*081c*/ 	.word	0x00000000
        /*0820*/ 	.short	0x010a
        /*0822*/ 	.byte	0x3f
	.zero		1


	//   ....[121]....
        /*0824*/ 	.word	0x0000a510
        /*0828*/ 	.word	0x00000009
        /*082c*/ 	.word	0x00000000
        /*0830*/ 	.short	0x010a
        /*0832*/ 	.byte	0x3f
	.zero		1


	//   ....[122]....
        /*0834*/ 	.word	0x0000a5a0
        /*0838*/ 	.word	0x00000006
        /*083c*/ 	.word	0x00000000
        /*0840*/ 	.short	0x010a
        /*0842*/ 	.byte	0x3f
	.zero		1


	//   ....[123]....
        /*0844*/ 	.word	0x0000a630
        /*0848*/ 	.word	0x00000009
        /*084c*/ 	.word	0x00000000
        /*0850*/ 	.short	0x010a
        /*0852*/ 	.byte	0x3f
	.zero		1


	//   ....[124]....
        /*0854*/ 	.word	0x0000a6c0
        /*0858*/ 	.word	0x00000006
        /*085c*/ 	.word	0x00000000
        /*0860*/ 	.short	0x010a
        /*0862*/ 	.byte	0x3f
	.zero		1


	//   ....[125]....
        /*0864*/ 	.word	0x0000a750
        /*0868*/ 	.word	0x00000009
        /*086c*/ 	.word	0x00000000
        /*0870*/ 	.short	0x010a
        /*0872*/ 	.byte	0x3f
	.zero		1


	//   ....[126]....
        /*0874*/ 	.word	0x0000a7e0
        /*0878*/ 	.word	0x00000008
        /*087c*/ 	.word	0x00000000
        /*0880*/ 	.short	0x010a
        /*0882*/ 	.byte	0x3f
	.zero		1


	//   ....[127]....
        /*0884*/ 	.word	0x0000a870
        /*0888*/ 	.word	0x0000000b
        /*088c*/ 	.word	0x00000000
        /*0890*/ 	.short	0x010a
        /*0892*/ 	.byte	0x3f
	.zero		1


	//   ....[128]....
        /*0894*/ 	.word	0x0000a900
        /*0898*/ 	.word	0x00000003
        /*089c*/ 	.word	0x00000000
        /*08a0*/ 	.short	0x010a
        /*08a2*/ 	.byte	0x3f
	.zero		1


	//   ....[129]....
        /*08a4*/ 	.word	0x0000a970
        /*08a8*/ 	.word	0x00000013
        /*08ac*/ 	.word	0xfffffff8
        /*08b0*/ 	.short	0x010a
        /*08b2*/ 	.byte	0x3f
	.zero		1


	//   ....[130]....
        /*08b4*/ 	.word	0x0000a9d0
        /*08b8*/ 	.word	0x00000013
        /*08bc*/ 	.word	0x00000000
        /*08c0*/ 	.short	0x010a
        /*08c2*/ 	.byte	0x3f
	.zero		1


	//   ....[131]....
        /*08c4*/ 	.word	0x0000aa30
        /*08c8*/ 	.word	0x00000015
        /*08cc*/ 	.word	0x00000000
        /*08d0*/ 	.short	0x010a
        /*08d2*/ 	.byte	0x3f
	.zero		1


	//   ....[132]....
        /*08d4*/ 	.word	0x0000aa90
        /*08d8*/ 	.word	0x00000013
        /*08dc*/ 	.word	0x00000008
        /*08e0*/ 	.short	0x010a
        /*08e2*/ 	.byte	0x3f
	.zero		1


	//   ....[133]....
        /*08e4*/ 	.word	0x0000ab60
        /*08e8*/ 	.word	0x00000013
        /*08ec*/ 	.word	0x00000128
        /*08f0*/ 	.short	0x010a
        /*08f2*/ 	.byte	0x3f
	.zero		1


	//   ....[134]....
        /*08f4*/ 	.word	0x0000ac40
        /*08f8*/ 	.word	0x00000005
        /*08fc*/ 	.word	0x00000000
        /*0900*/ 	.short	0x010a
        /*0902*/ 	.byte	0x3f
	.zero		1


	//   ....[135]....
        /*0904*/ 	.word	0x0000ac90
        /*0908*/ 	.word	0x00000007
        /*090c*/ 	.word	0x00000000
        /*0910*/ 	.short	0x010a
        /*0912*/ 	.byte	0x3f
	.zero		1


	//   ....[136]....
        /*0914*/ 	.word	0x0000ace0
        /*0918*/ 	.word	0x00000006
        /*091c*/ 	.word	0x00000000
        /*0920*/ 	.short	0x010a
        /*0922*/ 	.byte	0x3f
	.zero		1


	//   ....[137]....
        /*0924*/ 	.word	0x0000ad30
        /*0928*/ 	.word	0x00000009
        /*092c*/ 	.word	0x00000000
        /*0930*/ 	.short	0x010a
        /*0932*/ 	.byte	0x3f
	.zero		1


	//   ....[138]....
        /*0934*/ 	.word	0x0000ad80
        /*0938*/ 	.word	0x00000006
        /*093c*/ 	.word	0x00000000
        /*0940*/ 	.short	0x010a
        /*0942*/ 	.byte	0x3f
	.zero		1


	//   ....[139]....
        /*0944*/ 	.word	0x0000add0
        /*0948*/ 	.word	0x00000009
        /*094c*/ 	.word	0x00000000
        /*0950*/ 	.short	0x010a
        /*0952*/ 	.byte	0x3f
	.zero		1


	//   ....[140]....
        /*0954*/ 	.word	0x0000ae20
        /*0958*/ 	.word	0x00000006
        /*095c*/ 	.word	0x00000000
        /*0960*/ 	.short	0x010a
        /*0962*/ 	.byte	0x3f
	.zero		1


	//   ....[141]....
        /*0964*/ 	.word	0x0000ae70
        /*0968*/ 	.word	0x00000009
        /*096c*/ 	.word	0x00000000
        /*0970*/ 	.short	0x010a
        /*0972*/ 	.byte	0x3f
	.zero		1


	//   ....[142]....
        /*0974*/ 	.word	0x0000aec0
        /*0978*/ 	.word	0x00000006
        /*097c*/ 	.word	0x00000000
        /*0980*/ 	.short	0x010a
        /*0982*/ 	.byte	0x3f
	.zero		1


	//   ....[143]....
        /*0984*/ 	.word	0x0000af10
        /*0988*/ 	.word	0x00000009
        /*098c*/ 	.word	0x00000000
        /*0990*/ 	.short	0x010a
        /*0992*/ 	.byte	0x3f
	.zero		1


	//   ....[144]....
        /*0994*/ 	.word	0x0000af60
        /*0998*/ 	.word	0x00000006
        /*099c*/ 	.word	0x00000000
        /*09a0*/ 	.short	0x010a
        /*09a2*/ 	.byte	0x3f
	.zero		1


	//   ....[145]....
        /*09a4*/ 	.word	0x0000afb0
        /*09a8*/ 	.word	0x00000009
        /*09ac*/ 	.word	0x00000000
        /*09b0*/ 	.short	0x010a
        /*09b2*/ 	.byte	0x3f
	.zero		1


	//   ....[146]....
        /*09b4*/ 	.word	0x0000b000
        /*09b8*/ 	.word	0x00000006
        /*09bc*/ 	.word	0x00000000
        /*09c0*/ 	.short	0x010a
        /*09c2*/ 	.byte	0x3f
	.zero		1


	//   ....[147]....
        /*09c4*/ 	.word	0x0000b050
        /*09c8*/ 	.word	0x00000009
        /*09cc*/ 	.word	0x00000000
        /*09d0*/ 	.short	0x010a
        /*09d2*/ 	.byte	0x3f
	.zero		1


	//   ....[148]....
        /*09d4*/ 	.word	0x0000b0a0
        /*09d8*/ 	.word	0x00000006
        /*09dc*/ 	.word	0x00000000
        /*09e0*/ 	.short	0x010a
        /*09e2*/ 	.byte	0x3f
	.zero		1


	//   ....[149]....
        /*09e4*/ 	.word	0x0000b0f0
        /*09e8*/ 	.word	0x00000009
        /*09ec*/ 	.word	0x00000000
        /*09f0*/ 	.short	0x010a
        /*09f2*/ 	.byte	0x3f
	.zero		1


	//   ....[150]....
        /*09f4*/ 	.word	0x0000b140
        /*09f8*/ 	.word	0x00000006
        /*09fc*/ 	.word	0x00000000
        /*0a00*/ 	.short	0x010a
        /*0a02*/ 	.byte	0x3f
	.zero		1


	//   ....[151]....
        /*0a04*/ 	.word	0x0000b190
        /*0a08*/ 	.word	0x00000009
        /*0a0c*/ 	.word	0x00000000
        /*0a10*/ 	.short	0x010a
        /*0a12*/ 	.byte	0x3f
	.zero		1


	//   ....[152]....
        /*0a14*/ 	.word	0x0000b1e0
        /*0a18*/ 	.word	0x00000006
        /*0a1c*/ 	.word	0x00000000
        /*0a20*/ 	.short	0x010a
        /*0a22*/ 	.byte	0x3f
	.zero		1


	//   ....[153]....
        /*0a24*/ 	.word	0x0000b230
        /*0a28*/ 	.word	0x00000009
        /*0a2c*/ 	.word	0x00000000
        /*0a30*/ 	.short	0x010a
        /*0a32*/ 	.byte	0x3f
	.zero		1


	//   ....[154]....
        /*0a34*/ 	.word	0x0000b280
        /*0a38*/ 	.word	0x00000006
        /*0a3c*/ 	.word	0x00000000
        /*0a40*/ 	.short	0x010a
        /*0a42*/ 	.byte	0x3f
	.zero		1


	//   ....[155]....
        /*0a44*/ 	.word	0x0000b2d0
        /*0a48*/ 	.word	0x00000009
        /*0a4c*/ 	.word	0x00000000
        /*0a50*/ 	.short	0x010a
        /*0a52*/ 	.byte	0x3f
	.zero		1


	//   ....[156]....
        /*0a54*/ 	.word	0x0000b320
        /*0a58*/ 	.word	0x00000006
        /*0a5c*/ 	.word	0x00000000
        /*0a60*/ 	.short	0x010a
        /*0a62*/ 	.byte	0x3f
	.zero		1


	//   ....[157]....
        /*0a64*/ 	.word	0x0000b370
        /*0a68*/ 	.word	0x00000009
        /*0a6c*/ 	.word	0x00000000
        /*0a70*/ 	.short	0x010a
        /*0a72*/ 	.byte	0x3f
	.zero		1


	//   ....[158]....
        /*0a74*/ 	.word	0x0000b3c0
        /*0a78*/ 	.word	0x00000006
        /*0a7c*/ 	.word	0x00000000
        /*0a80*/ 	.short	0x010a
        /*0a82*/ 	.byte	0x3f
	.zero		1


	//   ....[159]....
        /*0a84*/ 	.word	0x0000b410
        /*0a88*/ 	.word	0x00000009
        /*0a8c*/ 	.word	0x00000000
        /*0a90*/ 	.short	0x010a
        /*0a92*/ 	.byte	0x3f
	.zero		1


	//   ....[160]....
        /*0a94*/ 	.word	0x0000b460
        /*0a98*/ 	.word	0x00000006
        /*0a9c*/ 	.word	0x00000000
        /*0aa0*/ 	.short	0x010a
        /*0aa2*/ 	.byte	0x3f
	.zero		1


	//   ....[161]....
        /*0aa4*/ 	.word	0x0000b4b0
        /*0aa8*/ 	.word	0x00000009
        /*0aac*/ 	.word	0x00000000
        /*0ab0*/ 	.short	0x010a
        /*0ab2*/ 	.byte	0x3f
	.zero		1


	//   ....[162]....
        /*0ab4*/ 	.word	0x0000b500
        /*0ab8*/ 	.word	0x00000006
        /*0abc*/ 	.word	0x00000000
        /*0ac0*/ 	.short	0x010a
        /*0ac2*/ 	.byte	0x3f
	.zero		1


	//   ....[163]....
        /*0ac4*/ 	.word	0x0000b550
        /*0ac8*/ 	.word	0x00000009
        /*0acc*/ 	.word	0x00000000
        /*0ad0*/ 	.short	0x010a
        /*0ad2*/ 	.byte	0x3f
	.zero		1


	//   ....[164]....
        /*0ad4*/ 	.word	0x0000b5a0
        /*0ad8*/ 	.word	0x00000006
        /*0adc*/ 	.word	0x00000000
        /*0ae0*/ 	.short	0x010a
        /*0ae2*/ 	.byte	0x3f
	.zero		1


	//   ....[165]....
        /*0ae4*/ 	.word	0x0000b5f0
        /*0ae8*/ 	.word	0x00000009
        /*0aec*/ 	.word	0x00000000
        /*0af0*/ 	.short	0x010a
        /*0af2*/ 	.byte	0x3f
	.zero		1


	//   ....[166]....
        /*0af4*/ 	.word	0x0000b640
        /*0af8*/ 	.word	0x00000006
        /*0afc*/ 	.word	0x00000000
        /*0b00*/ 	.short	0x010a
        /*0b02*/ 	.byte	0x3f
	.zero		1


	//   ....[167]....
        /*0b04*/ 	.word	0x0000b690
        /*0b08*/ 	.word	0x00000009
        /*0b0c*/ 	.word	0x00000000
        /*0b10*/ 	.short	0x010a
        /*0b12*/ 	.byte	0x3f
	.zero		1


	//   ....[168]....
        /*0b14*/ 	.word	0x0000b6e0
        /*0b18*/ 	.word	0x00000008
        /*0b1c*/ 	.word	0x00000000
        /*0b20*/ 	.short	0x010a
        /*0b22*/ 	.byte	0x3f
	.zero		1


	//   ....[169]....
        /*0b24*/ 	.word	0x0000b730
        /*0b28*/ 	.word	0x0000000b
        /*0b2c*/ 	.word	0x00000000
        /*0b30*/ 	.short	0x010a
        /*0b32*/ 	.byte	0x3f
	.zero		1


	//----- nvinfo : EIATTR_NUM_MBARRIERS
	.align		4
.L_28:
        /*0b34*/ 	.byte	0x03, 0x38
        /*0b36*/ 	.short	0x0050


	//----- nvinfo : EIATTR_EXIT_INSTR_OFFSETS
	.align		4
        /*0b38*/ 	.byte	0x04, 0x1c
        /*0b3a*/ 	.short	(.L_30 - .L_29)


	//   ....[0]....
.L_29:
        /*0b3c*/ 	.word	0x00001830


	//   ....[1]....
        /*0b40*/ 	.word	0x00001890


	//   ....[2]....
        /*0b44*/ 	.word	0x00008560


	//   ....[3]....
        /*0b48*/ 	.word	0x00008590


	//   ....[4]....
        /*0b4c*/ 	.word	0x0000a950


	//----- nvinfo : EIATTR_MAX_THREADS
	.align		4
.L_30:
        /*0b50*/ 	.byte	0x04, 0x05
        /*0b52*/ 	.short	(.L_32 - .L_31)
.L_31:
        /*0b54*/ 	.word	0x00000180
        /*0b58*/ 	.word	0x00000001
        /*0b5c*/ 	.word	0x00000001


	//----- nvinfo : EIATTR_CRS_STACK_SIZE
	.align		4
.L_32:
        /*0b60*/ 	.byte	0x04, 0x1e
        /*0b62*/ 	.short	(.L_34 - .L_33)
.L_33:
        /*0b64*/ 	.word	0x00000000


	//----- nvinfo : EIATTR_CBANK_PARAM_SIZE
	.align		4
.L_34:
        /*0b68*/ 	.byte	0x03, 0x19
        /*0b6a*/ 	.short	0x0470


	//----- nvinfo : EIATTR_PARAM_CBANK
	.align		4
        /*0b6c*/ 	.byte	0x04, 0x0a
        /*0b6e*/ 	.short	(.L_36 - .L_35)
	.align		4
.L_35:
        /*0b70*/ 	.word	index@(.nv.constant0._ZN7cutlass13device_kernelINS_4gemm6kernel13GemmUniversalIN4cute5tupleIJiiiiEEENS1_10collective13CollectiveMmaINS1_37MainloopSm90TmaGmmaWarpSpecializedFP8ILi37ENS5_IJNS4_1CILi4EEESB_NSA_ILi1EEEEEENS1_32KernelTmaWarpSpecializedPingpongEEENS5_IJNSA_ILi64EEENSA_ILi128EEENSA_ILi32EEEEEENS_12float_e5m2_tENS5_IJlSC_lEEESK_SL_NS4_8TiledMMAINS4_8MMA_AtomIJNS4_4SM904GMMA31MMA_64x128x32_F32E5M2E5M2_SS_TNILNSP_7ScaleInE1ELSR_1EEEEEENS4_6LayoutINS5_IJSC_SC_SC_EEENS5_IJNSA_ILi0EEESW_SW_EEEEENS5_IJNS4_10UnderscoreESZ_SZ_EEEEENS4_23SM90_TMA_LOAD_MULTICASTENS4_14ComposedLayoutINS4_7SwizzleILi1ELi4ELi3EEENS4_18smem_ptr_flag_bitsILi8EEENSU_INS5_IJNSA_ILi8EEESI_EEENS5_IJSI_SC_EEEEEEEvNS4_8identityES12_S1C_vS1D_EENS_8epilogue10collective6detail29Sm90TmaWarpSpecializedAdapterINS1G_15DefaultEpilogueISK_SL_SL_NS1F_6thread17LinearCombinationISK_Li1EffLNS1K_9ScaleType4KindE0ELNS_15FloatRoundStyleE2ESK_EENS1_15EpilogueDefaultEEEEEvvEEEEvNT_6ParamsE)
        /*0b74*/ 	.short	0x0210
        /*0b76*/ 	.short	0x0470


	//----- nvinfo : EIATTR_SW_WAR
	.align		4
.L_36:
        /*0b78*/ 	.byte	0x04, 0x36
        /*0b7a*/ 	.short	(.L_38 - .L_37)
.L_37:
        /*0b7c*/ 	.word	0x00000008
.L_38:


//--------------------- .nv.callgraph             --------------------------
	.section	.nv.callgraph,"",@"SHT_CUDA_CALLGRAPH"
	.align	4
	.sectionentsize	8
	.align		4
        /*0000*/ 	.word	0x00000000
	.align		4
        /*0004*/ 	.word	0xffffffff
	.align		4
        /*0008*/ 	.word	0x00000000
	.align		4
        /*000c*/ 	.word	0xfffffffe
	.align		4
        /*0010*/ 	.word	0x00000000
	.align		4
        /*0014*/ 	.word	0xfffffffd
	.align		4
        /*0018*/ 	.word	0x00000000
	.align		4
        /*001c*/ 	.word	0xfffffffc


//--------------------- .nv.constant4             --------------------------
	.section	.nv.constant4,"a",@progbits
	.align	8
	.align		8
.nv.constant4:
        /*0000*/ 	.dword	_ZN40_INTERNAL_cbf7f782_4_k_cu_dcc5ef36_173094cuda3std3__45__cpo5beginE
	.align		8
        /*0008*/ 	.dword	_ZN40_INTERNAL_cbf7f782_4_k_cu_dcc5ef36_173094cuda3std3__45__cpo3endE
	.align		8
        /*0010*/ 	.dword	_ZN40_INTERNAL_cbf7f782_4_k_cu_dcc5ef36_173094cuda3std3__45__cpo6cbeginE
	.align		8
        /*0018*/ 	.dword	_ZN40_INTERNAL_cbf7f782_4_k_cu_dcc5ef36_173094cuda3std3__45__cpo4cendE
	.align		8
        /*0020*/ 	.dword	_ZN40_INTERNAL_cbf7f782_4_k_cu_dcc5ef36_173094cuda3std3__442_GLOBAL__N__cbf7f782_4_k_cu_dcc5ef36_173096ignoreE
	.align		8
        /*0028*/ 	.dword	_ZN40_INTERNAL_cbf7f782_4_k_cu_dcc5ef36_173094cuda3std3__419piecewise_constructE
	.align		8
        /*0030*/ 	.dword	_ZN40_INTERNAL_cbf7f782_4_k_cu_dcc5ef36_173094cuda3std3__48in_placeE
	.align		8
        /*0038*/ 	.dword	_ZN40_INTERNAL_cbf7f782_4_k_cu_dcc5ef36_173094cuda3std6ranges3__45__cpo4swapE
	.align		8
        /*0040*/ 	.dword	_ZN40_INTERNAL_cbf7f782_4_k_cu_dcc5ef36_173094cuda3std6ranges3__45__cpo9iter_moveE
	.align		8
        /*0048*/ 	.dword	_ZN40_INTERNAL_cbf7f782_4_k_cu_dcc5ef36_173094cute7productE
	.align		8
        /*0050*/ 	.dword	_ZN40_INTERNAL_cbf7f782_4_k_cu_dcc5ef36_173094cute1_E


//--------------------- .text._ZN7cutlass13device_kernelINS_4gemm6kernel13GemmUniversalIN4cute5tupleIJiiiiEEENS1_10collective13CollectiveMmaINS1_37MainloopSm90TmaGmmaWarpSpecializedFP8ILi37ENS5_IJNS4_1CILi4EEESB_NSA_ILi1EEEEEENS1_32KernelTmaWarpSpecializedPingpongEEENS5_IJNSA_ILi64EEENSA_ILi128EEENSA_ILi32EEEEEENS_12float_e5m2_tENS5_IJlSC_lEEESK_SL_NS4_8TiledMMAINS4_8MMA_AtomIJNS4_4SM904GMMA31MMA_64x128x32_F32E5M2E5M2_SS_TNILNSP_7ScaleInE1ELSR_1EEEEEENS4_6LayoutINS5_IJSC_SC_SC_EEENS5_IJNSA_ILi0EEESW_SW_EEEEENS5_IJNS4_10UnderscoreESZ_SZ_EEEEENS4_23SM90_TMA_LOAD_MULTICASTENS4_14ComposedLayoutINS4_7SwizzleILi1ELi4ELi3EEENS4_18smem_ptr_flag_bitsILi8EEENSU_INS5_IJNSA_ILi8EEESI_EEENS5_IJSI_SC_EEEEEEEvNS4_8identityES12_S1C_vS1D_EENS_8epilogue10collective6detail29Sm90TmaWarpSpecializedAdapterINS1G_15DefaultEpilogueISK_SL_SL_NS1F_6thread17LinearCombinationISK_Li1EffLNS1K_9ScaleType4KindE0ELNS_15FloatRoundStyleE2ESK_EENS1_15EpilogueDefaultEEEEEvvEEEEvNT_6ParamsE --------------------------
	.section	.text._ZN7cutlass13device_kernelINS_4gemm6kernel13GemmUniversalIN4cute5tupleIJiiiiEEENS1_10collective13CollectiveMmaINS1_37MainloopSm90TmaGmmaWarpSpecializedFP8ILi37ENS5_IJNS4_1CILi4EEESB_NSA_ILi1EEEEEENS1_32KernelTmaWarpSpecializedPingpongEEENS5_IJNSA_ILi64EEENSA_ILi128EEENSA_ILi32EEEEEENS_12float_e5m2_tENS5_IJlSC_lEEESK_SL_NS4_8TiledMMAINS4_8MMA_AtomIJNS4_4SM904GMMA31MMA_64x128x32_F32E5M2E5M2_SS_TNILNSP_7ScaleInE1ELSR_1EEEEEENS4_6LayoutINS5_IJSC_SC_SC_EEENS5_IJNSA_ILi0EEESW_SW_EEEEENS5_IJNS4_10UnderscoreESZ_SZ_EEEEENS4_23SM90_TMA_LOAD_MULTICASTENS4_14ComposedLayoutINS4_7SwizzleILi1ELi4ELi3EEENS4_18smem_ptr_flag_bitsILi8EEENSU_INS5_IJNSA_ILi8EEESI_EEENS5_IJSI_SC_EEEEEEEvNS4_8identityES12_S1C_vS1D_EENS_8epilogue10collective6detail29Sm90TmaWarpSpecializedAdapterINS1G_15DefaultEpilogueISK_SL_SL_NS1F_6thread17LinearCombinationISK_Li1EffLNS1K_9ScaleType4KindE0ELNS_15FloatRoundStyleE2ESK_EENS1_15EpilogueDefaultEEEEEvvEEEEvNT_6ParamsE,"ax",@progbits
	.align	128
.text._ZN7cutlass13device_kernelINS_4gemm6kernel13GemmUniversalIN4cute5tupleIJiiiiEEENS1_10collective13CollectiveMmaINS1_37MainloopSm90TmaGmmaWarpSpecializedFP8ILi37ENS5_IJNS4_1CILi4EEESB_NSA_ILi1EEEEEENS1_32KernelTmaWarpSpecializedPingpongEEENS5_IJNSA_ILi64EEENSA_ILi128EEENSA_ILi32EEEEEENS_12float_e5m2_tENS5_IJlSC_lEEESK_SL_NS4_8TiledMMAINS4_8MMA_AtomIJNS4_4SM904GMMA31MMA_64x128x32_F32E5M2E5M2_SS_TNILNSP_7ScaleInE1ELSR_1EEEEEENS4_6LayoutINS5_IJSC_SC_SC_EEENS5_IJNSA_ILi0EEESW_SW_EEEEENS5_IJNS4_10UnderscoreESZ_SZ_EEEEENS4_23SM90_TMA_LOAD_MULTICASTENS4_14ComposedLayoutINS4_7SwizzleILi1ELi4ELi3EEENS4_18smem_ptr_flag_bitsILi8EEENSU_INS5_IJNSA_ILi8EEESI_EEENS5_IJSI_SC_EEEEEEEvNS4_8identityES12_S1C_vS1D_EENS_8epilogue10collective6detail29Sm90TmaWarpSpecializedAdapterINS1G_15DefaultEpilogueISK_SL_SL_NS1F_6thread17LinearCombinationISK_Li1EffLNS1K_9ScaleType4KindE0ELNS_15FloatRoundStyleE2ESK_EENS1_15EpilogueDefaultEEEEEvvEEEEvNT_6ParamsE:
        .type           _ZN7cutlass13device_kernelINS_4gemm6kernel13GemmUniversalIN4cute5tupleIJiiiiEEENS1_10collective13CollectiveMmaINS1_37MainloopSm90TmaGmmaWarpSpecializedFP8ILi37ENS5_IJNS4_1CILi4EEESB_NSA_ILi1EEEEEENS1_32KernelTmaWarpSpecializedPingpongEEENS5_IJNSA_ILi64EEENSA_ILi128EEENSA_ILi32EEEEEENS_12float_e5m2_tENS5_IJlSC_lEEESK_SL_NS4_8TiledMMAINS4_8MMA_AtomIJNS4_4SM904GMMA31MMA_64x128x32_F32E5M2E5M2_SS_TNILNSP_7ScaleInE1ELSR_1EEEEEENS4_6LayoutINS5_IJSC_SC_SC_EEENS5_IJNSA_ILi0EEESW_SW_EEEEENS5_IJNS4_10UnderscoreESZ_SZ_EEEEENS4_23SM90_TMA_LOAD_MULTICASTENS4_14ComposedLayoutINS4_7SwizzleILi1ELi4ELi3EEENS4_18smem_ptr_flag_bitsILi8EEENSU_INS5_IJNSA_ILi8EEESI_EEENS5_IJSI_SC_EEEEEEEvNS4_8identityES12_S1C_vS1D_EENS_8epilogue10collective6detail29Sm90TmaWarpSpecializedAdapterINS1G_15DefaultEpilogueISK_SL_SL_NS1F_6thread17LinearCombinationISK_Li1EffLNS1K_9ScaleType4KindE0ELNS_15FloatRoundStyleE2ESK_EENS1_15EpilogueDefaultEEEEEvvEEEEvNT_6ParamsE,@function
        .size           _ZN7cutlass13device_kernelINS_4gemm6kernel13GemmUniversalIN4cute5tupleIJiiiiEEENS1_10collective13CollectiveMmaINS1_37MainloopSm90TmaGmmaWarpSpecializedFP8ILi37ENS5_IJNS4_1CILi4EEESB_NSA_ILi1EEEEEENS1_32KernelTmaWarpSpecializedPingpongEEENS5_IJNSA_ILi64EEENSA_ILi128EEENSA_ILi32EEEEEENS_12float_e5m2_tENS5_IJlSC_lEEESK_SL_NS4_8TiledMMAINS4_8MMA_AtomIJNS4_4SM904GMMA31MMA_64x128x32_F32E5M2E5M2_SS_TNILNSP_7ScaleInE1ELSR_1EEEEEENS4_6LayoutINS5_IJSC_SC_SC_EEENS5_IJNSA_ILi0EEESW_SW_EEEEENS5_IJNS4_10UnderscoreESZ_SZ_EEEEENS4_23SM90_TMA_LOAD_MULTICASTENS4_14ComposedLayoutINS4_7SwizzleILi1ELi4ELi3EEENS4_18smem_ptr_flag_bitsILi8EEENSU_INS5_IJNSA_ILi8EEESI_EEENS5_IJSI_SC_EEEEEEEvNS4_8identityES12_S1C_vS1D_EENS_8epilogue10collective6detail29Sm90TmaWarpSpecializedAdapterINS1G_15DefaultEpilogueISK_SL_SL_NS1F_6thread17LinearCombinationISK_Li1EffLNS1K_9ScaleType4KindE0ELNS_15FloatRoundStyleE2ESK_EENS1_15EpilogueDefaultEEEEEvvEEEEvNT_6ParamsE,(.L_x_277 - _ZN7cutlass13device_kernelINS_4gemm6kernel13GemmUniversalIN4cute5tupleIJiiiiEEENS1_10collective13CollectiveMmaINS1_37MainloopSm90TmaGmmaWarpSpecializedFP8ILi37ENS5_IJNS4_1CILi4EEESB_NSA_ILi1EEEEEENS1_32KernelTmaWarpSpecializedPingpongEEENS5_IJNSA_ILi64EEENSA_ILi128EEENSA_ILi32EEEEEENS_12float_e5m2_tENS5_IJlSC_lEEESK_SL_NS4_8TiledMMAINS4_8MMA_AtomIJNS4_4SM904GMMA31MMA_64x128x32_F32E5M2E5M2_SS_TNILNSP_7ScaleInE1ELSR_1EEEEEENS4_6LayoutINS5_IJSC_SC_SC_EEENS5_IJNSA_ILi0EEESW_SW_EEEEENS5_IJNS4_10UnderscoreESZ_SZ_EEEEENS4_23SM90_TMA_LOAD_MULTICASTENS4_14ComposedLayoutINS4_7SwizzleILi1ELi4ELi3EEENS4_18smem_ptr_flag_bitsILi8EEENSU_INS5_IJNSA_ILi8EEESI_EEENS5_IJSI_SC_EEEEEEEvNS4_8identityES12_S1C_vS1D_EENS_8epilogue10collective6detail29Sm90TmaWarpSpecializedAdapterINS1G_15DefaultEpilogueISK_SL_SL_NS1F_6thread17LinearCombinationISK_Li1EffLNS1K_9ScaleType4KindE0ELNS_15FloatRoundStyleE2ESK_EENS1_15EpilogueDefaultEEEEEvvEEEEvNT_6ParamsE)
        .other          _ZN7cutlass13device_kernelINS_4gemm6kernel13GemmUniversalIN4cute5tupleIJiiiiEEENS1_10collective13CollectiveMmaINS1_37MainloopSm90TmaGmmaWarpSpecializedFP8ILi37ENS5_IJNS4_1CILi4EEESB_NSA_ILi1EEEEEENS1_32KernelTmaWarpSpecializedPingpongEEENS5_IJNSA_ILi64EEENSA_ILi128EEENSA_ILi32EEEEEENS_12float_e5m2_tENS5_IJlSC_lEEESK_SL_NS4_8TiledMMAINS4_8MMA_AtomIJNS4_4SM904GMMA31MMA_64x128x32_F32E5M2E5M2_SS_TNILNSP_7ScaleInE1ELSR_1EEEEEENS4_6LayoutINS5_IJSC_SC_SC_EEENS5_IJNSA_ILi0EEESW_SW_EEEEENS5_IJNS4_10UnderscoreESZ_SZ_EEEEENS4_23SM90_TMA_LOAD_MULTICASTENS4_14ComposedLayoutINS4_7SwizzleILi1ELi4ELi3EEENS4_18smem_ptr_flag_bitsILi8EEENSU_INS5_IJNSA_ILi8EEESI_EEENS5_IJSI_SC_EEEEEEEvNS4_8identityES12_S1C_vS1D_EENS_8epilogue10collective6detail29Sm90TmaWarpSpecializedAdapterINS1G_15DefaultEpilogueISK_SL_SL_NS1F_6thread17LinearCombinationISK_Li1EffLNS1K_9ScaleType4KindE0ELNS_15FloatRoundStyleE2ESK_EENS1_15EpilogueDefaultEEEEEvvEEEEvNT_6ParamsE,@"STO_CUDA_ENTRY STV_DEFAULT"
_ZN7cutlass13device_kernelINS_4gemm6kernel13GemmUniversalIN4cute5tupleIJiiiiEEENS1_10collective13CollectiveMmaINS1_37MainloopSm90TmaGmmaWarpSpecializedFP8ILi37ENS5_IJNS4_1CILi4EEESB_NSA_ILi1EEEEEENS1_32KernelTmaWarpSpecializedPingpongEEENS5_IJNSA_ILi64EEENSA_ILi128EEENSA_ILi32EEEEEENS_12float_e5m2_tENS5_IJlSC_lEEESK_SL_NS4_8TiledMMAINS4_8MMA_AtomIJNS4_4SM904GMMA31MMA_64x128x32_F32E5M2E5M2_SS_TNILNSP_7ScaleInE1ELSR_1EEEEEENS4_6LayoutINS5_IJSC_SC_SC_EEENS5_IJNSA_ILi0EEESW_SW_EEEEENS5_IJNS4_10UnderscoreESZ_SZ_EEEEENS4_23SM90_TMA_LOAD_MULTICASTENS4_14ComposedLayoutINS4_7SwizzleILi1ELi4ELi3EEENS4_18smem_ptr_flag_bitsILi8EEENSU_INS5_IJNSA_ILi8EEESI_EEENS5_IJSI_SC_EEEEEEEvNS4_8identityES12_S1C_vS1D_EENS_8epilogue10collective6detail29Sm90TmaWarpSpecializedAdapterINS1G_15DefaultEpilogueISK_SL_SL_NS1F_6thread17LinearCombinationISK_Li1EffLNS1K_9ScaleType4KindE0ELNS_15FloatRoundStyleE2ESK_EENS1_15EpilogueDefaultEEEEEvvEEEEvNT_6ParamsE:
[----:B------:R-:W-:Y:S01]  /*0000*/  LDC R1, c[0x0][0x28] ;  /* 0x00000a00ff017b82 */ /* 0x000fe20000000800 */
[----:B------:R-:W0:Y:S01]  /*0010*/  S2R R11, SR_TID.X ;  /* 0x00000000000b7919 */ /* 0x000e220000002100 */
[----:B------:R-:W-:Y:S01]  /*0020*/  ELECT P0, URZ, PT ;  /* 0x00000000003f782f */ /* 0x000fe20003800000 */
[----:B------:R-:W-:Y:S01]  /*0030*/  BSSY B0, `(.L_x_0) ;  /* 0x000000f000007945 */ /* 0x000fe20003800000 */
[--C-:B0-----:R-:W-:Y:S02]  /*0040*/  SHF.R.U32.HI R0, RZ, 0x5, R11.reuse ;  /* 0x00000005ff007819 */ /* 0x101fe4000001160b */
[----:B------:R-:W-:-:S03]  /*0050*/  SHF.R.U32.HI R3, RZ, 0x7, R11 ;  /* 0x00000007ff037819 */ /* 0x000fc6000001160b */
[----:B------:R-:W0:Y:S04]  /*0060*/  SHFL.IDX PT, R2, R0, RZ, 0x1f ;  /* 0x00001fff00027589 */ /* 0x000e2800000e0000 */
[----:B------:R1:W2:Y:S01]  /*0070*/  SHFL.IDX PT, R5, R3, RZ, 0x1f ;  /* 0x00001fff03057589 */ /* 0x0002a200000e0000 */
[----:B0-----:R-:W-:-:S13]  /*0080*/  ISETP.NE.OR P0, PT, R2, RZ, !P0 ;  /* 0x000000ff0200720c */ /* 0x001fda0004705670 */
[----:B-12---:R-:W-:Y:S05]  /*0090*/  @P0 BRA `(.L_x_1) ;  /* 0x0000000000200947 */ /* 0x006fea0003800000 */
[----:B------:R-:W-:Y:S02]  /*00a0*/  ULDC.64 UR4, c[0x0][0x198] ;  /* 0x0000660000047ab9 */ /* 0x000fe40000000a00 */
[----:B------:R-:W-:Y:S02]  /*00b0*/  UIADD3 UR6, UP0, UR4, 0xf0, URZ ;  /* 0x000000f004067890 */ /* 0x000fe4000ff1e03f */
[----:B------:R-:W-:Y:S02]  /*00c0*/  UIADD3 UR4, UP1, UR4, 0x1f0, URZ ;  /* 0x000001f004047890 */ /* 0x000fe4000ff3e03f */
[----:B------:R-:W-:Y:S02]  /*00d0*/  UIADD3.X UR7, URZ, UR5, URZ, UP0, !UPT ;  /* 0x000000053f077290 */ /* 0x000fe400087fe43f */
[----:B------:R-:W-:-:S07]  /*00e0*/  UIADD3.X UR5, URZ, UR5, URZ, UP1, !UPT ;  /* 0x000000053f057290 */ /* 0x000fce0008ffe43f */
[----:B------:R0:W-:Y:S02]  /*00f0*/  UTMACCTL.PF [UR6] ;  /* 0x00000000060079b9 */ /* 0x0001e40008040000 */
[----:B------:R0:W-:Y:S02]  /*0100*/  UTMACCTL.PF [UR4] ;  /* 0x00000000040079b9 */ /* 0x0001e40008040000 */
[----:B0-----:R-:W-:Y:S01]  /*0110*/  NOP ;  /* 0x0000000000007918 */ /* 0x001fe20000000000 */
.L_x_1:
[----:B------:R-:W-:Y:S05]  /*0120*/  BSYNC B0 ;  /* 0x0000000000007941 */ /* 0x000fea0003800000 */
.L_x_0:
[----:B------:R-:W0:Y:S02]  /*0130*/  SHFL.IDX PT, R6, R0, RZ, 0x1f ;  /* 0x00001fff00067589 */ /* 0x000e2400000e0000 */
[----:B0-----:R-:W-:-:S13]  /*0140*/  ISETP.NE.AND P0, PT, R6, RZ, PT ;  /* 0x000000ff0600720c */ /* 0x001fda0003f05270 */
[----:B------:R-:W-:Y:S05]  /*0150*/  @P0 BRA `(.L_x_2) ;  /* 0x00000004006c0947 */ /* 0x000fea0003800000 */
[----:B------:R-:W-:Y:S01]  /*0160*/  ELECT P0, URZ, PT ;  /* 0x00000000003f782f */ /* 0x000fe20003800000 */
[----:B------:R-:W-:-:S12]  /*0170*/  BSSY B0, `(.L_x_2) ;  /* 0x0000059000007945 */ /* 0x000fd80003800000 */
[----:B------:R-:W-:Y:S05]  /*0180*/  @!P0 BRA `(.L_x_3) ;  /* 0x00000004005c8947 */ /* 0x000fea0003800000 */
[----:B------:R-:W0:Y:S01]  /*0190*/  S2UR UR8, SR_CgaCtaId ;  /* 0x00000000000879c3 */ /* 0x000e220000008800 */
[----:B------:R-:W-:Y:S01]  /*01a0*/  UMOV UR4, 0x400 ;  /* 0x0000040000047882 */ /* 0x000fe20000000000 */
[----:B------:R-:W-:Y:S01]  /*01b0*/  UMOV UR5, 0x1 ;  /* 0x0000000100057882 */ /* 0x000fe20000000000 */
[----:B------:R-:W-:Y:S02]  /*01c0*/  UMOV UR6, 0x7 ;  /* 0x0000000700067882 */ /* 0x000fe40000000000 */
[----:B------:R-:W-:-:S04]  /*01d0*/  UIADD3 UR6, -UR6, 0x100000, URZ ;  /* 0x0010000006067890 */ /* 0x000fc8000fffe13f */
[----:B------:R-:W-:Y:S02]  /*01e0*/  USHF.L.U32 UR7, UR6, 0xb, URZ ;  /* 0x0000000b06077899 */ /* 0x000fe4000800063f */
[----:B------:R-:W-:Y:S02]  /*01f0*/  USHF.L.U32 UR6, UR6, 0x1, URZ ;  /* 0x0000000106067899 */ /* 0x000fe4000800063f */
[----:B0-----:R-:W-:Y:S02]  /*0200*/  ULEA UR8, UR8, UR4, 0x18 ;  /* 0x0000000408087291 */ /* 0x001fe4000f8ec03f */
[----:B------:R-:W-:-:S04]  /*0210*/  UIADD3 UR4, -UR5, 0x100000, URZ ;  /* 0x0010000005047890 */ /* 0x000fc8000fffe13f */
[----:B------:R-:W-:Y:S02]  /*0220*/  USHF.L.U32 UR5, UR4, 0xb, URZ ;  /* 0x0000000b04057899 */ /* 0x000fe4000800063f */
[----:B------:R-:W-:Y:S01]  /*0230*/  USHF.L.U32 UR4, UR4, 0x1, URZ ;  /* 0x0000000104047899 */ /* 0x000fe2000800063f */
[----:B------:R-:W0:Y:S11]  /*0240*/  FENCE.VIEW.ASYNC.S ;  /* 0x00000000000073c6 */ /* 0x000e360000000000 */
[----:B0-----:R0:W1:Y:S01]  /*0250*/  SYNCS.EXCH.64 URZ, [UR8], UR4 ;  /* 0x00000004083f75b2 */ /* 0x0010620008000100 */
[----:B------:R0:W2:Y:S01]  /*0260*/  SYNCS.EXCH.64 URZ, [UR8+0x128], UR6 ;  /* 0x00012806083f75b2 */ /* 0x0000a20008000100 */
[----:B------:R0:W3:Y:S01]  /*0270*/  SYNCS.EXCH.64 URZ, [UR8+0x8], UR4 ;  /* 0x00000804083f75b2 */ /* 0x0000e20008000100 */
[----:B------:R0:W4:Y:S01]  /*0280*/  SYNCS.EXCH.64 URZ, [UR8+0x130], UR6 ;  /* 0x00013006083f75b2 */ /* 0x0001220008000100 */
[----:B------:R0:W0:Y:S01]  /*0290*/  SYNCS.EXCH.64 URZ, [UR8+0x10], UR4 ;  /* 0x00001004083f75b2 */ /* 0x0000220008000100 */
        /* <DEDUP_REMOVED lines=69> */
[----:B-1234-:R-:W-:Y:S01]  /*06f0*/  NOP ;  /* 0x0000000000007918 */ /* 0x01efe20000000000 */
.L_x_3:
[----:B0-----:R-:W-:Y:S05]  /*0700*/  BSYNC B0 ;  /* 0x0000000000007941 */ /* 0x001fea0003800000 */
.L_x_2:
[----:B------:R-:W-:Y:S01]  /*0710*/  SHF.R.S32.HI R4, RZ, 0x1f, R11 ;  /* 0x0000001fff047819 */ /* 0x000fe2000001140b */
[----:B------:R-:W0:Y:S01]  /*0720*/  SHFL.IDX PT, R7, R0, RZ, 0x1f ;  /* 0x00001fff00077589 */ /* 0x000e2200000e0000 */
[----:B------:R-:W1:Y:S01]  /*0730*/  S2UR UR13, SR_CTAID.X ;  /* 0x00000000000d79c3 */ /* 0x000e620000002500 */
[----:B------:R-:W-:Y:S02]  /*0740*/  ELECT P0, URZ, PT ;  /* 0x00000000003f782f */ /* 0x000fe40003800000 */
[----:B------:R-:W-:Y:S01]  /*0750*/  LEA.HI R4, R4, R11, RZ, 0x7 ;  /* 0x0000000b04047211 */ /* 0x000fe200078f38ff */
[----:B------:R-:W2:Y:S01]  /*0760*/  SHFL.IDX PT, R8, R0, RZ, 0x1f ;  /* 0x00001fff00087589 */ /* 0x000ea200000e0000 */
[----:B------:R-:W-:Y:S01]  /*0770*/  SHF.R.S32.HI R9, RZ, 0x1f, R6 ;  /* 0x0000001fff097819 */ /* 0x000fe20000011406 */
[----:B------:R-:W-:Y:S01]  /*0780*/  ULDC UR4, c[0x0][0x150] ;  /* 0x0000540000047ab9 */ /* 0x000fe20000000800 */
[----:B------:R-:W-:Y:S01]  /*0790*/  LOP3.LUT R4, R4, 0xffffff80, RZ, 0xc0, !PT ;  /* 0xffffff8004047812 */ /* 0x000fe200078ec0ff */
[----:B------:R-:W3:Y:S01]  /*07a0*/  S2R R16, SR_CTAID.Y ;  /* 0x0000000000107919 */ /* 0x000ee20000002600 */
[----:B------:R-:W-:Y:S01]  /*07b0*/  LEA.HI R9, R9, R6, RZ, 0x2 ;  /* 0x0000000609097211 */ /* 0x000fe200078f10ff */
[----:B------:R-:W4:Y:S01]  /*07c0*/  LDC R12, c[0x0][0x144] ;  /* 0x00005100ff0c7b82 */ /* 0x000f220000000800 */
[----:B------:R-:W-:Y:S01]  /*07d0*/  ELECT P1, URZ, PT ;  /* 0x00000000003f782f */ /* 0x000fe20003820000 */
[----:B------:R-:W-:Y:S01]  /*07e0*/  IMAD.IADD R10, R11, 0x1, -R4 ;  /* 0x000000010b0a7824 */ /* 0x000fe200078e0a04 */
[----:B------:R5:W4:Y:S01]  /*07f0*/  SHFL.IDX PT, R14, R3, RZ, 0x1f ;  /* 0x00001fff030e7589 */ /* 0x000b2200000e0000 */
[----:B------:R-:W-:Y:S01]  /*0800*/  LOP3.LUT R9, R9, 0x3ffffffc, RZ, 0xc0, !PT ;  /* 0x3ffffffc09097812 */ /* 0x000fe200078ec0ff */
[----:B------:R-:W-:Y:S01]  /*0810*/  ULDC UR5, c[0x0][0x154] ;  /* 0x0000550000057ab9 */ /* 0x000fe20000000800 */
[----:B------:R-:W-:Y:S01]  /*0820*/  UMOV UR12, 0x80 ;  /* 0x00000080000c7882 */ /* 0x000fe20000000000 */
[----:B------:R-:W-:Y:S01]  /*0830*/  SHF.R.S32.HI R19, RZ, 0x1f, R10 ;  /* 0x0000001fff137819 */ /* 0x000fe2000001140a */
[----:B------:R-:W3:Y:S01]  /*0840*/  LDC R13, c[0x0][0x140] ;  /* 0x00005000ff0d7b82 */ /* 0x000ee20000000800 */
[----:B------:R-:W-:Y:S01]  /*0850*/  IMAD.IADD R9, R6, 0x1, -R9 ;  /* 0x0000000106097824 */ /* 0x000fe200078e0a09 */
[----:B------:R-:W-:Y:S01]  /*0860*/  NOP ;  /* 0x0000000000007918 */ /* 0x000fe20000000000 */
[----:B------:R-:W-:Y:S01]  /*0870*/  LEA.HI R4, R19, R10, RZ, 0x3 ;  /* 0x0000000a13047211 */ /* 0x000fe200078f18ff */
[----:B------:R-:W-:Y:S01]  /*0880*/  NOP ;  /* 0x0000000000007918 */ /* 0x000fe20000000000 */
[----:B-----5:R-:W-:Y:S01]  /*0890*/  SHF.R.S32.HI R3, RZ, 0x1f, R2 ;  /* 0x0000001fff037819 */ /* 0x020fe20000011402 */
[----:B------:R-:W-:Y:S01]  /*08a0*/  VIADD R40, R5, 0xffffffff ;  /* 0xffffffff05287836 */ /* 0x000fe20000000000 */
[----:B0-----:R-:W-:Y:S01]  /*08b0*/  ISETP.NE.OR P0, PT, R7, RZ, !P0 ;  /* 0x000000ff0700720c */ /* 0x001fe20004705670 */
[----:B------:R-:W0:Y:S01]  /*08c0*/  LDC R25, c[0x0][0x148] ;  /* 0x00005200ff197b82 */ /* 0x000e220000000800 */
[----:B------:R-:W-:-:S02]  /*08d0*/  SHF.R.S32.HI R7, RZ, 0x3, R4 ;  /* 0x00000003ff077819 */ /* 0x000fc40000011404 */
[----:B-1----:R-:W-:Y:S02]  /*08e0*/  I2FP.F32.U32 R0, UR13 ;  /* 0x0000000d00007c45 */ /* 0x002fe40008201000 */
[----:B------:R-:W-:Y:S02]  /*08f0*/  SHF.R.S32.HI R4, RZ, 0x1f, R4 ;  /* 0x0000001fff047819 */ /* 0x000fe40000011404 */
[----:B------:R-:W-:Y:S01]  /*0900*/  LEA.HI R3, R3, R2, RZ, 0x2 ;  /* 0x0000000203037211 */ /* 0x000fe200078f10ff */
[----:B------:R-:W-:Y:S01]  /*0910*/  FMUL R0, R0, UR4 ;  /* 0x0000000400007c20 */ /* 0x000fe20008400000 */
[----:B------:R-:W-:Y:S01]  /*0920*/  LEA.HI R4, R4, R7, RZ, 0x2 ;  /* 0x0000000704047211 */ /* 0x000fe200078f10ff */
[----:B------:R-:W-:Y:S01]  /*0930*/  UMOV UR4, 0x20 ;  /* 0x0000002000047882 */ /* 0x000fe20000000000 */
[----:B--2---:R-:W-:Y:S01]  /*0940*/  ISETP.NE.OR P1, PT, R8, RZ, !P1 ;  /* 0x000000ff0800720c */ /* 0x004fe20004f25670 */
[----:B------:R-:W-:Y:S01]  /*0950*/  VOTEU.ALL UP2, P0 ;  /* 0x00000000003f7886 */ /* 0x000fe20000040000 */
[----:B------:R-:W-:Y:S01]  /*0960*/  LOP3.LUT R4, R4, 0xfffffffc, RZ, 0xc0, !PT ;  /* 0xfffffffc04047812 */ /* 0x000fe200078ec0ff */
[----:B------:R-:W1:Y:S01]  /*0970*/  F2I.U32.TRUNC.NTZ R0, R0 ;  /* 0x0000000000007305 */ /* 0x000e62000020f000 */
[----:B------:R-:W-:Y:S01]  /*0980*/  LOP3.LUT R3, R3, 0xfffffffc, RZ, 0xc0, !PT ;  /* 0xfffffffc03037812 */ /* 0x000fe200078ec0ff */
[----:B------:R-:W-:Y:S01]  /*0990*/  VOTEU.ALL UP0, P0 ;  /* 0x00000000003f7886 */ /* 0x000fe20000000000 */
[----:B------:R-:W2:Y:S01]  /*09a0*/  @!UP2 S2UR UR7, SR_CgaCtaId ;  /* 0x000000000007a9c3 */ /* 0x000ea20000008800 */
[----:B------:R-:W-:Y:S01]  /*09b0*/  IMAD.IADD R4, R7, 0x1, -R4 ;  /* 0x0000000107047824 */ /* 0x000fe200078e0a04 */
[----:B------:R-:W-:Y:S01]  /*09c0*/  @!UP2 UMOV UR6, 0x400 ;  /* 0x000004000006a882 */ /* 0x000fe20000000000 */
[----:B------:R-:W-:Y:S01]  /*09d0*/  IMAD.IADD R18, R2, 0x1, -R3 ;  /* 0x0000000102127824 */ /* 0x000fe200078e0a03 */
[----:B---3--:R-:W-:Y:S01]  /*09e0*/  ISETP.EQ.U32.AND P3, PT, R13, 0x1, PT ;  /* 0x000000010d00780c */ /* 0x008fe20003f62070 */
[----:B------:R-:W-:Y:S01]  /*09f0*/  IMAD R4, R9, 0x4, R4 ;  /* 0x0000000409047824 */ /* 0x000fe200078e0204 */
[----:B------:R-:W-:Y:S01]  /*0a00*/  VOTEU.ALL UP1, P0 ;  /* 0x00000000003f7886 */ /* 0x000fe20000020000 */
[----:B------:R-:W-:Y:S01]  /*0a10*/  VOTEU.ALL UP3, P1 ;  /* 0x00000000003f7886 */ /* 0x000fe20000860000 */
[----:B------:R-:W-:Y:S01]  /*0a20*/  VOTEU.ALL UP4, P1 ;  /* 0x00000000003f7886 */ /* 0x000fe20000880000 */
[----:B------:R-:W-:Y:S01]  /*0a30*/  VOTEU.ALL UP5, P1 ;  /* 0x00000000003f7886 */ /* 0x000fe200008a0000 */
[----:B------:R-:W-:Y:S01]  /*0a40*/  SHF.R.S32.HI R3, RZ, 0x1f, R4 ;  /* 0x0000001fff037819 */ /* 0x000fe20000011404 */
[----:B------:R-:W-:Y:S01]  /*0a50*/  IMAD.MOV.U32 R13, RZ, RZ, 0x1 ;  /* 0x00000001ff0d7424 */ /* 0x000fe200078e00ff */
[----:B------:R-:W3:Y:S01]  /*0a60*/  @!UP3 S2UR UR10, SR_CgaCtaId ;  /* 0x00000000000ab9c3 */ /* 0x000ee20000008800 */
[----:B-1----:R-:W-:Y:S01]  /*0a70*/  IMAD.MOV R7, RZ, RZ, -R0 ;  /* 0x000000ffff077224 */ /* 0x002fe200078e0a00 */
[----:B------:R-:W-:Y:S01]  /*0a80*/  LEA.HI R3, R3, R4, RZ, 0x2 ;  /* 0x0000000403037211 */ /* 0x000fe200078f10ff */
[----:B------:R-:W-:Y:S01]  /*0a90*/  @!UP3 UMOV UR9, 0x400 ;  /* 0x000004000009b882 */ /* 0x000fe20000000000 */
[----:B------:R-:W-:Y:S01]  /*0aa0*/  I2FP.F32.U32 R0, R16 ;  /* 0x0000001000007245 */ /* 0x000fe20000201000 */
[----:B----4-:R-:W-:Y:S01]  /*0ab0*/  IMAD R24, R12, R7, UR13 ;  /* 0x0000000d0c187e24 */ /* 0x010fe2000f8e0207 */
[----:B------:R-:W-:Y:S01]  /*0ac0*/  LOP3.LUT R7, R3, 0xfffffffc, RZ, 0xc0, !PT ;  /* 0xfffffffc03077812 */ /* 0x000fe200078ec0ff */
[----:B------:R-:W-:Y:S01]  /*0ad0*/  IMAD.SHL.U32 R3, R4, 0x4, RZ ;  /* 0x0000000404037824 */ /* 0x000fe200078e00ff */
[----:B------:R-:W-:Y:S01]  /*0ae0*/  LOP3.LUT P0, RZ, R10, 0x7, RZ, 0xc0, !PT ;  /* 0x000000070aff7812 */ /* 0x000fe2000780c0ff */
[----:B------:R-:W-:Y:S01]  /*0af0*/  FMUL R0, R0, UR5 ;  /* 0x0000000500007c20 */ /* 0x000fe20008400000 */
[----:B------:R-:W-:-:S04]  /*0b00*/  @!UP2 UIADD3 UR4, -UR4, 0x100000, URZ ;  /* 0x001000000404a890 */ /* 0x000fc8000fffe13f */
[----:B------:R-:W-:Y:S02]  /*0b10*/  @!UP2 USHF.L.U32 UR5, UR4, 0xb, URZ ;  /* 0x0000000b0405a899 */ /* 0x000fe4000800063f */
[----:B------:R-:W-:Y:S01]  /*0b20*/  @!UP2 USHF.L.U32 UR4, UR4, 0x1, URZ ;  /* 0x000000010404a899 */ /* 0x000fe2000800063f */
[C---:B------:R-:W-:Y:S01]  /*0b30*/  IMAD.IADD R7, R4.reuse, 0x1, -R7 ;  /* 0x0000000104077824 */ /* 0x040fe200078e0a07 */
[----:B------:R-:W-:Y:S01]  /*0b40*/  LOP3.LUT R12, R4, 0xc, R3, 0x78, !PT ;  /* 0x0000000c040c7812 */ /* 0x000fe200078e7803 */
[----:B--2---:R-:W-:Y:S01]  /*0b50*/  @!UP2 ULEA UR8, UR7, UR6, 0x18 ;  /* 0x000000060708a291 */ /* 0x004fe2000f8ec03f */
[----:B------:R-:W-:Y:S01]  /*0b60*/  ISETP.GE.U32.AND P6, PT, R40, 0x2, PT ;  /* 0x000000022800780c */ /* 0x000fe20003fc6070 */
[----:B------:R-:W1:Y:S01]  /*0b70*/  F2I.U32.TRUNC.NTZ R0, R0 ;  /* 0x0000000000007305 */ /* 0x000e62000020f000 */
[----:B------:R-:W-:Y:S01]  /*0b80*/  ISETP.NE.AND P2, PT, R7, R24, PT ;  /* 0x000000180700720c */ /* 0x000fe20003f45270 */
[----:B------:R-:W-:-:S04]  /*0b90*/  @!UP3 UIADD3 UR6, -UR12, 0x100000, URZ ;  /* 0x001000000c06b890 */ /* 0x000fc8000fffe13f */
[----:B------:R-:W-:Y:S02]  /*0ba0*/  @!UP3 USHF.L.U32 UR7, UR6, 0xb, URZ ;  /* 0x0000000b0607b899 */ /* 0x000fe4000800063f */
[----:B------:R-:W-:Y:S01]  /*0bb0*/  @!UP3 USHF.L.U32 UR6, UR6, 0x1, URZ ;  /* 0x000000010606b899 */ /* 0x000fe2000800063f */
[----:B------:R-:W-:Y:S01]  /*0bc0*/  ISETP.LT.U32.AND P0, PT, R12, 0x10, !P0 ;  /* 0x000000100c00780c */ /* 0x000fe20004701070 */
[----:B------:R-:W-:Y:S01]  /*0bd0*/  VOTEU.ALL UP2, P1 ;  /* 0x00000000003f7886 */ /* 0x000fe20000840000 */
[----:B------:R-:W-:Y:S02]  /*0be0*/  R2UR UR11, R14 ;  /* 0x000000000e0b72ca */ /* 0x000fe400000e0000 */
[----:B------:R-:W-:Y:S01]  /*0bf0*/  ISETP.NE.AND P4, PT, R5, RZ, PT ;  /* 0x000000ff0500720c */ /* 0x000fe20003f85270 */
[----:B---3--:R-:W-:Y:S01]  /*0c00*/  @!UP3 ULEA UR9, UR10, UR9, 0x18 ;  /* 0x000000090a09b291 */ /* 0x008fe2000f8ec03f */
[----:B------:R-:W2:Y:S02]  /*0c10*/  FENCE.VIEW.ASYNC.S ;  /* 0x00000000000073c6 */ /* 0x000ea40000000000 */
[----:B--2---:R2:W3:Y:S01]  /*0c20*/  @!UP0 SYNCS.EXCH.64 URZ, [UR8+0x280], UR4 ;  /* 0x00028004083f85b2 */ /* 0x0044e20008000100 */
[----:B------:R-:W-:Y:S01]  /*0c30*/  VOTEU.ALL UP3, P1 ;  /* 0x00000000003f7886 */ /* 0x000fe20000860000 */
[----:B------:R-:W-:-:S02]  /*0c40*/  ISETP.NE.AND P1, PT, R18, 0x3, PT ;  /* 0x000000031200780c */ /* 0x000fc40003f25270 */
[----:B------:R-:W-:Y:S01]  /*0c50*/  @P2 SHF.R.S32.HI R3, RZ, 0x1f, R12 ;  /* 0x0000001fff032819 */ /* 0x000fe2000001140c */
[----:B-1----:R-:W-:Y:S01]  /*0c60*/  IMAD.MOV R26, RZ, RZ, -R0 ;  /* 0x000000ffff1a7224 */ /* 0x002fe200078e0a00 */
[----:B------:R-:W-:Y:S02]  /*0c70*/  ISETP.EQ.OR P1, PT, R18, RZ, !P1 ;  /* 0x000000ff1200720c */ /* 0x000fe40004f22670 */
[----:B------:R-:W-:Y:S01]  /*0c80*/  @P2 LEA.HI R3, R3, R12, RZ, 0x2 ;  /* 0x0000000c03032211 */ /* 0x000fe200078f10ff */
[----:B0-----:R-:W-:Y:S01]  /*0c90*/  IMAD R0, R25, R26, R16 ;  /* 0x0000001a19007224 */ /* 0x001fe200078e0210 */
[----:B------:R-:W-:Y:S02]  /*0ca0*/  ISETP.EQ.AND P1, PT, R5, RZ, P1 ;  /* 0x000000ff0500720c */ /* 0x000fe40000f22270 */
[----:B------:R-:W-:Y:S02]  /*0cb0*/  @P2 SHF.R.S32.HI R3, RZ, 0x2, R3 ;  /* 0x00000002ff032819 */ /* 0x000fe40000011403 */
[----:B------:R-:W-:Y:S01]  /*0cc0*/  SEL R7, RZ, 0x1, !P1 ;  /* 0x00000001ff077807 */ /* 0x000fe20004800000 */
[----:B------:R2:W0:Y:S01]  /*0cd0*/  @!UP1 SYNCS.EXCH.64 URZ, [UR8+0x288], UR4 ;  /* 0x00028804083f95b2 */ /* 0x0004220008000100 */
[----:B------:R-:W-:Y:S01]  /*0ce0*/  @P2 ISETP.NE.AND P5, PT, R3, R0, PT ;  /* 0x000000000300220c */ /* 0x000fe20003fa5270 */
[----:B------:R-:W-:Y:S01]  /*0cf0*/  NOP ;  /* 0x0000000000007918 */ /* 0x000fe20000000000 */
[----:B------:R-:W-:-:S02]  /*0d00*/  SEL R0, RZ, 0x1, !P0 ;  /* 0x00000001ff007807 */ /* 0x000fc40004000000 */
[----:B------:R-:W-:Y:S02]  /*0d10*/  @P2 SEL R13, RZ, 0x1, P5 ;  /* 0x00000001ff0d2807 */ /* 0x000fe40002800000 */
[----:B------:R-:W-:Y:S02]  /*0d20*/  SEL R7, R7, 0x2, P6 ;  /* 0x0000000207077807 */ /* 0x000fe40003000000 */
[----:B------:R-:W-:Y:S01]  /*0d30*/  LOP3.LUT R13, R13, R0, RZ, 0xc0, !PT ;  /* 0x000000000d0d7212 */ /* 0x000fe200078ec0ff */
[----:B------:R2:W1:Y:S01]  /*0d40*/  @!UP2 SYNCS.EXCH.64 URZ, [UR9+0x260], UR6 ;  /* 0x00026006093fa5b2 */ /* 0x0004620008000100 */
[----:B------:R2:W4:Y:S01]  /*0d50*/  @!UP3 SYNCS.EXCH.64 URZ, [UR9+0x268], UR6 ;  /* 0x00026806093fb5b2 */ /* 0x0005220008000100 */
[----:B------:R2:W0:Y:S01]  /*0d60*/  @!UP4 SYNCS.EXCH.64 URZ, [UR9+0x270], UR6 ;  /* 0x00027006093fc5b2 */ /* 0x0004220008000100 */
[----:B------:R2:W0:Y:S01]  /*0d70*/  @!UP5 SYNCS.EXCH.64 URZ, [UR9+0x278], UR6 ;  /* 0x00027806093fd5b2 */ /* 0x0004220008000100 */
[----:B------:R-:W-:Y:S01]  /*0d80*/  NOP ;  /* 0x0000000000007918 */ /* 0x000fe20000000000 */
[----:B--23--:R-:W-:Y:S05]  /*0d90*/  @!P3 BRA `(.L_x_4) ;  /* 0x000000000008b947 */ /* 0x00cfea0003800000 */
[----:B01--4-:R-:W-:Y:S01]  /*0da0*/  UCGABAR_ARV ;  /* 0x00000000000079c7 */ /* 0x013fe20008000000 */
[----:B------:R-:W-:Y:S05]  /*0db0*/  BRA `(.L_x_5) ;  /* 0x0000000000047947 */ /* 0x000fea0003800000 */
.L_x_4:
[----:B01--4-:R-:W-:Y:S01]  /*0dc0*/  NOP ;  /* 0x0000000000007918 */ /* 0x013fe20000000000 */
.L_x_5:
[----:B------:R-:W-:Y:S01]  /*0dd0*/  ULDC.64 UR4, c[0x0][0x598] ;  /* 0x0001660000047ab9 */ /* 0x000fe20000000a00 */
[----:B------:R-:W-:Y:S01]  /*0de0*/  ULDC.64 UR20, c[0x0][0x208] ;  /* 0x0000820000147ab9 */ /* 0x000fe20000000a00 */
[----:B------:R-:W-:-:S04]  /*0df0*/  ISETP.NE.U32.AND P0, PT, RZ, UR4, PT ;  /* 0x00000004ff007c0c */ /* 0x000fc8000bf05070 */
[----:B------:R-:W-:-:S13]  /*0e00*/  ISETP.NE.AND.EX P0, PT, RZ, UR5, PT, P0 ;  /* 0x00000005ff007c0c */ /* 0x000fda000bf05300 */
[----:B------:R-:W-:Y:S05]  /*0e10*/  @!P0 BRA `(.L_x_6) ;  /* 0x00000000001c8947 */ /* 0x000fea0003800000 */
[----:B------:R-:W0:Y:S02]  /*0e20*/  LDC.64 R2, c[0x0][0x598] ;  /* 0x00016600ff027b82 */ /* 0x000e240000000a00 */
[----:B0-----:R-:W2:Y:S02]  /*0e30*/  LDG.E.64 R2, desc[UR20][R2.64] ;  /* 0x0000001402027981 */ /* 0x001ea4000c1e1b00 */
[----:B--2---:R-:W-:-:S04]  /*0e40*/  ISETP.NE.U32.AND P0, PT, R2, RZ, PT ;  /* 0x000000ff0200720c */ /* 0x004fc80003f05070 */
[----:B------:R-:W-:-:S13]  /*0e50*/  ISETP.NE.AND.EX P0, PT, R3, RZ, PT, P0 ;  /* 0x000000ff0300720c */ /* 0x000fda0003f05300 */
[----:B------:R-:W-:Y:S05]  /*0e60*/  @!P0 BRA `(.L_x_6) ;  /* 0x0000000000088947 */ /* 0x000fea0003800000 */
[----:B------:R0:W5:Y:S01]  /*0e70*/  LD.E R14, desc[UR20][R2.64] ;  /* 0x00000014020e7980 */ /* 0x000162000c101900 */
[----:B------:R-:W-:Y:S05]  /*0e80*/  BRA `(.L_x_7) ;  /* 0x0000000000207947 */ /* 0x000fea0003800000 */
.L_x_6:
[----:B------:R-:W-:Y:S02]  /*0e90*/  ULDC.64 UR4, c[0x0][0x588] ;  /* 0x0001620000047ab9 */ /* 0x000fe40000000a00 */
[----:B------:R-:W-:-:S04]  /*0ea0*/  ISETP.NE.U32.AND P0, PT, RZ, UR4, PT ;  /* 0x00000004ff007c0c */ /* 0x000fc8000bf05070 */
[----:B------:R-:W-:-:S13]  /*0eb0*/  ISETP.NE.AND.EX P0, PT, RZ, UR5, PT, P0 ;  /* 0x00000005ff007c0c */ /* 0x000fda000bf05300 */
[----:B------:R-:W-:Y:S05]  /*0ec0*/  @!P0 BRA `(.L_x_8) ;  /* 0x00000000000c8947 */ /* 0x000fea0003800000 */
[----:B------:R-:W0:Y:S02]  /*0ed0*/  LDC.64 R14, c[0x0][0x588] ;  /* 0x00016200ff0e7b82 */ /* 0x000e240000000a00 */
[----:B0-----:R1:W5:Y:S01]  /*0ee0*/  LDG.E R14, desc[UR20][R14.64] ;  /* 0x000000140e0e7981 */ /* 0x001362000c1e1900 */
[----:B------:R-:W-:Y:S05]  /*0ef0*/  BRA `(.L_x_7) ;  /* 0x0000000000047947 */ /* 0x000fea0003800000 */
.L_x_8:
[----:B------:R-:W2:Y:S02]  /*0f00*/  LDC R14, c[0x0][0x580] ;  /* 0x00016000ff0e7b82 */ /* 0x000ea40000000800 */
.L_x_7:
[----:B------:R-:W-:Y:S02]  /*0f10*/  ULDC.64 UR4, c[0x0][0x5a0] ;  /* 0x0001680000047ab9 */ /* 0x000fe40000000a00 */
[----:B------:R-:W-:-:S04]  /*0f20*/  ISETP.NE.U32.AND P0, PT, RZ, UR4, PT ;  /* 0x00000004ff007c0c */ /* 0x000fc8000bf05070 */
[----:B------:R-:W-:-:S13]  /*0f30*/  ISETP.NE.AND.EX P0, PT, RZ, UR5, PT, P0 ;  /* 0x00000005ff007c0c */ /* 0x000fda000bf05300 */
[----:B------:R-:W-:Y:S05]  /*0f40*/  @!P0 BRA `(.L_x_9) ;  /* 0x00000000001c8947 */ /* 0x000fea0003800000 */
[----:B0-----:R-:W0:Y:S02]  /*0f50*/  LDC.64 R2, c[0x0][0x5a0] ;  /* 0x00016800ff027b82 */ /* 0x001e240000000a00 */
[----:B0-----:R-:W3:Y:S02]  /*0f60*/  LDG.E.64 R2, desc[UR20][R2.64] ;  /* 0x0000001402027981 */ /* 0x001ee4000c1e1b00 */
[----:B---3--:R-:W-:-:S04]  /*0f70*/  ISETP.NE.U32.AND P0, PT, R2, RZ, PT ;  /* 0x000000ff0200720c */ /* 0x008fc80003f05070 */
[----:B------:R-:W-:-:S13]  /*0f80*/  ISETP.NE.AND.EX P0, PT, R3, RZ, PT, P0 ;  /* 0x000000ff0300720c */ /* 0x000fda0003f05300 */
[----:B------:R-:W-:Y:S05]  /*0f90*/  @!P0 BRA `(.L_x_9) ;  /* 0x0000000000088947 */ /* 0x000fea0003800000 */
[----:B-1----:R0:W5:Y:S01]  /*0fa0*/  LD.E R15, desc[UR20][R2.64] ;  /* 0x00000014020f7980 */ /* 0x002162000c101900 */
[----:B------:R-:W-:Y:S05]  /*0fb0*/  BRA `(.L_x_10) ;  /* 0x0000000000207947 */ /* 0x000fea0003800000 */
.L_x_9:
[----:B------:R-:W-:Y:S02]  /*0fc0*/  ULDC.64 UR4, c[0x0][0x590] ;  /* 0x0001640000047ab9 */ /* 0x000fe40000000a00 */
[----:B------:R-:W-:-:S04]  /*0fd0*/  ISETP.NE.U32.AND P0, PT, RZ, UR4, PT ;  /* 0x00000004ff007c0c */ /* 0x000fc8000bf05070 */
[----:B------:R-:W-:-:S13]  /*0fe0*/  ISETP.NE.AND.EX P0, PT, RZ, UR5, PT, P0 ;  /* 0x00000005ff007c0c */ /* 0x000fda000bf05300 */
[----:B------:R-:W-:Y:S05]  /*0ff0*/  @!P0 BRA `(.L_x_11) ;  /* 0x00000000000c8947 */ /* 0x000fea0003800000 */
[----:B0-----:R-:W1:Y:S02]  /*1000*/  LDC.64 R2, c[0x0][0x590] ;  /* 0x00016400ff027b82 */ /* 0x001e640000000a00 */
[----:B-1----:R1:W5:Y:S01]  /*1010*/  LDG.E R15, desc[UR20][R2.64] ;  /* 0x00000014020f7981 */ /* 0x002362000c1e1900 */
[----:B------:R-:W-:Y:S05]  /*1020*/  BRA `(.L_x_10) ;  /* 0x0000000000047947 */ /* 0x000fea0003800000 */
.L_x_11:
[----:B-1----:R-:W3:Y:S02]  /*1030*/  LDC R15, c[0x0][0x584] ;  /* 0x00016100ff0f7b82 */ /* 0x002ee40000000800 */
.L_x_10:
[----:B------:R-:W4:Y:S01]  /*1040*/  LDC R0, c[0x0][0x65c] ;  /* 0x00019700ff007b82 */ /* 0x000f220000000800 */
[----:B------:R-:W-:Y:S01]  /*1050*/  ULDC UR8, c[0x0][0x28c] ;  /* 0x0000a30000087ab9 */ /* 0x000fe20000000800 */
[----:B------:R-:W-:Y:S01]  /*1060*/  ISETP.NE.AND P0, PT, R5, 0x2, PT ;  /* 0x000000020500780c */ /* 0x000fe20003f05270 */
[----:B------:R-:W-:Y:S01]  /*1070*/  UIADD3 UR8, UR8, 0x1f, URZ ;  /* 0x0000001f08087890 */ /* 0x000fe2000fffe03f */
[----:B------:R-:W-:Y:S01]  /*1080*/  IMAD.U32 R4, RZ, RZ, UR13 ;  /* 0x0000000dff047e24 */ /* 0x000fe2000f8e00ff */
[----:B------:R-:W-:Y:S01]  /*1090*/  UMOV UR5, URZ ;  /* 0x0000003f00057c82 */ /* 0x000fe20008000000 */
[----:B------:R-:W-:Y:S01]  /*10a0*/  UMOV UR4, URZ ;  /* 0x0000003f00047c82 */ /* 0x000fe20008000000 */
[----:B------:R-:W-:-:S04]  /*10b0*/  USHF.R.S32.HI UR9, URZ, 0x1f, UR8 ;  /* 0x0000001f3f097899 */ /* 0x000fc80008011408 */
[----:B------:R-:W-:Y:S01]  /*10c0*/  ULEA.HI UR9, UR9, UR8, URZ, 0x5 ;  /* 0x0000000809097291 */ /* 0x000fe2000f8f283f */
[----:B----4-:R-:W-:-:S13]  /*10d0*/  ISETP.NE.AND P2, PT, R0, 0x1, PT ;  /* 0x000000010000780c */ /* 0x010fda0003f45270 */
[----:B01----:R-:W0:Y:S01]  /*10e0*/  @P2 LDC R3, c[0x0][0x10] ;  /* 0x00000400ff032b82 */ /* 0x003e220000000800 */
[----:B------:R-:W-:Y:S02]  /*10f0*/  @P2 IMAD.MOV.U32 R17, RZ, RZ, RZ ;  /* 0x000000ffff112224 */ /* 0x000fe400078e00ff */
[----:B------:R-:W-:-:S05]  /*1100*/  @P2 IMAD.MOV.U32 R5, RZ, RZ, RZ ;  /* 0x000000ffff052224 */ /* 0x000fca00078e00ff */
[----:B------:R-:W1:Y:S01]  /*1110*/  @!P2 LDC R9, c[0x0][0xc] ;  /* 0x00000300ff09ab82 */ /* 0x000e620000000800 */
[----:B------:R-:W-:Y:S01]  /*1120*/  ULDC UR6, c[0x0][0xc] ;  /* 0x0000030000067ab9 */ /* 0x000fe20000000800 */
[----:B------:R-:W-:Y:S02]  /*1130*/  ULDC UR7, c[0x0][0x10] ;  /* 0x0000040000077ab9 */ /* 0x000fe40000000800 */
[----:B------:R-:W-:-:S04]  /*1140*/  UIMAD.WIDE.U32 UR6, UR6, UR7, URZ ;  /* 0x00000007060672a5 */ /* 0x000fc8000f8e003f */
[----:B------:R-:W4:Y:S01]  /*1150*/  LDC R8, c[0x0][0x14] ;  /* 0x00000500ff087b82 */ /* 0x000f220000000800 */
[----:B0-----:R-:W-:Y:S01]  /*1160*/  @P2 IMAD.WIDE.U32 R2, R3, UR13, R16 ;  /* 0x0000000d03022c25 */ /* 0x001fe2000f8e0010 */
[----:B------:R-:W-:-:S03]  /*1170*/  USHF.R.S32.HI UR13, URZ, 0x5, UR9 ;  /* 0x000000053f0d7899 */ /* 0x000fc60008011409 */
[----:B------:R-:W-:Y:S02]  /*1180*/  @P2 IMAD.IADD R3, R3, 0x1, R5 ;  /* 0x0000000103032824 */ /* 0x000fe400078e0205 */
[----:B------:R-:W-:Y:S02]  /*1190*/  IMAD.MOV.U32 R5, RZ, RZ, RZ ;  /* 0x000000ffff057224 */ /* 0x000fe400078e00ff */
[----:B-1----:R-:W-:-:S04]  /*11a0*/  @!P2 IMAD.WIDE.U32 R4, R16, R9, R4 ;  /* 0x000000091004a225 */ /* 0x002fc800078e0004 */
[----:B------:R-:W-:Y:S02]  /*11b0*/  @!P2 IMAD.MOV.U32 R2, RZ, RZ, R4 ;  /* 0x000000ffff02a224 */ /* 0x000fe400078e0004 */
[C---:B----4-:R-:W-:Y:S02]  /*11c0*/  IMAD R21, R8.reuse, UR7, RZ ;  /* 0x0000000708157c24 */ /* 0x050fe4000f8e02ff */
[----:B------:R-:W-:Y:S01]  /*11d0*/  IMAD.WIDE.U32 R8, R8, UR6, RZ ;  /* 0x0000000608087c25 */ /* 0x000fe2000f8e00ff */
[----:B------:R-:W-:-:S03]  /*11e0*/  ULDC.64 UR6, c[0x0][0x650] ;  /* 0x0001940000067ab9 */ /* 0x000fc60000000a00 */
[----:B------:R-:W-:Y:S02]  /*11f0*/  @!P2 IMAD.MOV.U32 R3, RZ, RZ, R5 ;  /* 0x000000ffff03a224 */ /* 0x000fe400078e0005 */
[----:B------:R-:W-:Y:S01]  /*1200*/  IMAD.IADD R0, R9, 0x1, R21 ;  /* 0x0000000109007824 */ /* 0x000fe200078e0215 */
[----:B------:R-:W-:Y:S06]  /*1210*/  @P0 BRA `(.L_x_12) ;  /* 0x0000000000280947 */ /* 0x000fec0003800000 */
[----:B------:R-:W-:Y:S01]  /*1220*/  UIMAD.WIDE.U32 UR4, UR13, -0x45306eb3, URZ ;  /* 0xbacf914d0d0478a5 */ /* 0x000fe2000f8e003f */
[----:B------:R-:W-:Y:S01]  /*1230*/  IADD3 R2, P0, R2, R8, RZ ;  /* 0x0000000802027210 */ /* 0x000fe20007f1e0ff */
[----:B------:R-:W-:Y:S02]  /*1240*/  UISETP.GE.U32.AND UP0, UPT, UR13, 0x25, UPT ;  /* 0x000000250d00788c */ /* 0x000fe4000bf06070 */
[----:B------:R-:W-:Y:S02]  /*1250*/  UIADD3 UR4, -UR5, UR13, URZ ;  /* 0x0000000d05047290 */ /* 0x000fe4000fffe13f */
[----:B------:R-:W-:Y:S02]  /*1260*/  IMAD.X R3, R0, 0x1, R3, P0 ;  /* 0x0000000100037824 */ /* 0x000fe400000e0603 */
[----:B------:R-:W-:-:S04]  /*1270*/  ULEA.HI UR4, UR4, UR5, URZ, 0x1f ;  /* 0x0000000504047291 */ /* 0x000fc8000f8ff83f */
[----:B------:R-:W-:-:S03]  /*1280*/  USHF.R.U32.HI UR5, URZ, 0x5, UR4 ;  /* 0x000000053f057899 */ /* 0x000fc60008011604 */
[----:B------:R-:W-:Y:S01]  /*1290*/  UMOV UR4, URZ ;  /* 0x0000003f00047c82 */ /* 0x000fe20008000000 */
[----:B------:R-:W-:Y:S02]  /*12a0*/  @UP0 ULOP3.LUT UR4, UR5, 0x1, URZ, 0xc0, !UPT ;  /* 0x0000000105040892 */ /* 0x000fe4000f8ec03f */
[----:B------:R-:W-:-:S12]  /*12b0*/  UIMAD UR5, UR5, -0x25, UR13 ;  /* 0xffffffdb050578a4 */ /* 0x000fd8000f8e020d */
.L_x_12:
[----:B------:R-:W-:Y:S01]  /*12c0*/  ISETP.GE.U32.AND P0, PT, R2, UR6, PT ;  /* 0x0000000602007c0c */ /* 0x000fe2000bf06070 */
[----:B------:R-:W-:Y:S01]  /*12d0*/  IMAD.MOV.U32 R6, RZ, RZ, -0x1 ;  /* 0xffffffffff067424 */ /* 0x000fe200078e00ff */
[----:B------:R-:W-:Y:S01]  /*12e0*/  PRMT R20, RZ, 0x7610, R20 ;  /* 0x00007610ff147816 */ /* 0x000fe20000000014 */
[----:B------:R-:W-:Y:S01]  /*12f0*/  IMAD.MOV.U32 R5, RZ, RZ, -0x1 ;  /* 0xffffffffff057424 */ /* 0x000fe200078e00ff */
[----:B------:R-:W-:Y:S01]  /*1300*/  ISETP.GE.U32.AND.EX P0, PT, R3, UR7, PT, P0 ;  /* 0x0000000703007c0c */ /* 0x000fe2000bf06100 */
[----:B------:R-:W-:-:S12]  /*1310*/  IMAD.MOV.U32 R4, RZ, RZ, -0x1 ;  /* 0xffffffffff047424 */ /* 0x000fd800078e00ff */
[----:B------:R-:W-:Y:S05]  /*1320*/  @P0 BRA `(.L_x_13) ;  /* 0x0000000400240947 */ /* 0x000fea0003800000 */
[----:B------:R-:W0:Y:S01]  /*1330*/  LDC.64 R28, c[0x0][0x628] ;  /* 0x00018a00ff1c7b82 */ /* 0x000e220000000a00 */
[----:B------:R-:W-:Y:S02]  /*1340*/  IMAD.MOV.U32 R4, RZ, RZ, R2 ;  /* 0x000000ffff047224 */ /* 0x000fe400078e0002 */
[----:B------:R-:W-:-:S05]  /*1350*/  IMAD.MOV.U32 R5, RZ, RZ, R3 ;  /* 0x000000ffff057224 */ /* 0x000fca00078e0003 */
[----:B------:R-:W1:Y:S08]  /*1360*/  LDC R6, c[0x0][0x630] ;  /* 0x00018c00ff067b82 */ /* 0x000e700000000800 */
[----:B------:R-:W4:Y:S01]  /*1370*/  LDC.64 R30, c[0x0][0x620] ;  /* 0x00018800ff1e7b82 */ /* 0x000f220000000a00 */
[----:B0-----:R-:W-:-:S04]  /*1380*/  ISETP.NE.U32.AND P0, PT, R28, RZ, PT ;  /* 0x000000ff1c00720c */ /* 0x001fc80003f05070 */
[----:B------:R-:W-:-:S13]  /*1390*/  ISETP.NE.AND.EX P0, PT, R29, RZ, PT, P0 ;  /* 0x000000ff1d00720c */ /* 0x000fda0003f05300 */
[----:B-1--4-:R-:W-:Y:S05]  /*13a0*/  @!P0 BRA `(.L_x_14) ;  /* 0x0000000000288947 */ /* 0x012fea0003800000 */
[----:B------:R-:W0:Y:S02]  /*13b0*/  LDC R23, c[0x0][0x634] ;  /* 0x00018d00ff177b82 */ /* 0x000e240000000800 */
[----:B0-----:R-:W-:-:S05]  /*13c0*/  IADD3 R23, P0, R2, R23, RZ ;  /* 0x0000001702177210 */ /* 0x001fca0007f1e0ff */
[----:B------:R-:W-:-:S04]  /*13d0*/  IMAD.X R27, RZ, RZ, R3, P0 ;  /* 0x000000ffff1b7224 */ /* 0x000fc800000e0603 */
[----:B------:R-:W-:-:S04]  /*13e0*/  IMAD.WIDE.U32 R4, R27, R28, RZ ;  /* 0x0000001c1b047225 */ /* 0x000fc800078e00ff */
[----:B------:R-:W-:-:S04]  /*13f0*/  IMAD.WIDE.U32 R20, P0, R23, R29, R4 ;  /* 0x0000001d17147225 */ /* 0x000fc80007800004 */
[----:B------:R-:W-:-:S04]  /*1400*/  IMAD.WIDE.U32 R4, R23, R28, RZ ;  /* 0x0000001c17047225 */ /* 0x000fc800078e00ff */
[----:B------:R-:W-:Y:S01]  /*1410*/  IMAD.X R23, RZ, RZ, RZ, P0 ;  /* 0x000000ffff177224 */ /* 0x000fe200000e06ff */
[----:B------:R-:W-:Y:S01]  /*1420*/  IADD3 RZ, P0, R5, R20, RZ ;  /* 0x0000001405ff7210 */ /* 0x000fe20007f1e0ff */
[----:B------:R-:W-:-:S04]  /*1430*/  IMAD.MOV.U32 R22, RZ, RZ, R21 ;  /* 0x000000ffff167224 */ /* 0x000fc800078e0015 */
[----:B------:R-:W-:-:S08]  /*1440*/  IMAD.WIDE.U32.X R4, R27, R29, R22, P0 ;  /* 0x0000001d1b047225 */ /* 0x000fd000000e0416 */
.L_x_14:
[----:B------:R-:W0:Y:S01]  /*1450*/  LDC.64 R32, c[0x0][0x640] ;  /* 0x00019000ff207b82 */ /* 0x000e220000000a00 */
[-CC-:B------:R-:W-:Y:S01]  /*1460*/  SHF.R.U64 R36, R4, R6.reuse, R5.reuse ;  /* 0x0000000604247219 */ /* 0x180fe20000001205 */
[----:B------:R-:W-:Y:S01]  /*1470*/  IMAD.MOV.U32 R37, RZ, RZ, 0x1 ;  /* 0x00000001ff257424 */ /* 0x000fe200078e00ff */
[----:B------:R-:W-:Y:S02]  /*1480*/  SHF.R.U32.HI R4, RZ, R6, R5 ;  /* 0x00000006ff047219 */ /* 0x000fe40000011605 */
[----:B------:R-:W-:-:S03]  /*1490*/  IADD3 R21, P0, RZ, -R36, RZ ;  /* 0x80000024ff157210 */ /* 0x000fc60007f1e0ff */
[----:B------:R-:W1:Y:S02]  /*14a0*/  LDC R20, c[0x0][0x618] ;  /* 0x00018600ff147b82 */ /* 0x000e640000000800 */
[----:B------:R-:W-:-:S04]  /*14b0*/  IMAD.X R5, RZ, RZ, ~R4, P0 ;  /* 0x000000ffff057224 */ /* 0x000fc800000e0e04 */
[-C--:B------:R-:W-:Y:S02]  /*14c0*/  IMAD R6, R5, R30.reuse, RZ ;  /* 0x0000001e05067224 */ /* 0x080fe400078e02ff */
[----:B------:R-:W4:Y:S01]  /*14d0*/  LDC R23, c[0x0][0x608] ;  /* 0x00018200ff177b82 */ /* 0x000f220000000800 */
[----:B------:R-:W-:-:S04]  /*14e0*/  IMAD.WIDE.U32 R4, R21, R30, R2 ;  /* 0x0000001e15047225 */ /* 0x000fc800078e0002 */
[----:B------:R-:W-:-:S03]  /*14f0*/  IMAD R21, R21, R31, R6 ;  /* 0x0000001f15157224 */ /* 0x000fc600078e0206 */
[----:B------:R-:W2:Y:S01]  /*1500*/  LDC R28, c[0x0][0x658] ;  /* 0x00019600ff1c7b82 */ /* 0x000ea20000000800 */
[----:B------:R-:W-:Y:S01]  /*1510*/  IMAD.IADD R5, R5, 0x1, R21 ;  /* 0x0000000105057824 */ /* 0x000fe200078e0215 */
[----:B0-----:R-:W-:Y:S01]  /*1520*/  ISETP.NE.U32.AND P0, PT, R32, RZ, PT ;  /* 0x000000ff2000720c */ /* 0x001fe20003f05070 */
[----:B------:R-:W-:-:S03]  /*1530*/  IMAD.MOV.U32 R21, RZ, RZ, -0x1 ;  /* 0xffffffffff157424 */ /* 0x000fc600078e00ff */
[----:B------:R-:W-:Y:S02]  /*1540*/  ISETP.NE.AND.EX P0, PT, R33, RZ, PT, P0 ;  /* 0x000000ff2100720c */ /* 0x000fe40003f05300 */
[----:B------:R-:W0:Y:S01]  /*1550*/  LDC R31, c[0x0][0x600] ;  /* 0x00018000ff1f7b82 */ /* 0x000e220000000800 */
[-CC-:B-1----:R-:W-:Y:S02]  /*1560*/  SHF.R.U64 R29, R4, R20.reuse, R5.reuse ;  /* 0x00000014041d7219 */ /* 0x182fe40000001205 */
[----:B------:R-:W-:-:S05]  /*1570*/  SHF.R.U32.HI R4, RZ, R20, R5 ;  /* 0x00000014ff047219 */ /* 0x000fca0000011605 */
[----:B------:R-:W1:Y:S01]  /*1580*/  LDC R30, c[0x0][0x648] ;  /* 0x00019200ff1e7b82 */ /* 0x000e620000000800 */
[-CC-:B----4-:R-:W-:Y:S02]  /*1590*/  SHF.R.U64 R39, R29, R23.reuse, R4.reuse ;  /* 0x000000171d277219 */ /* 0x190fe40000001204 */
[----:B------:R-:W-:-:S05]  /*15a0*/  SHF.R.U32.HI R5, RZ, R23, R4 ;  /* 0x00000017ff057219 */ /* 0x000fca0000011604 */
[----:B------:R-:W4:Y:S01]  /*15b0*/  LDC R35, c[0x0][0x638] ;  /* 0x00018e00ff237b82 */ /* 0x000f220000000800 */
[-C--:B--2---:R-:W-:Y:S02]  /*15c0*/  SHF.L.U32 R4, R21, R28.reuse, RZ ;  /* 0x0000001c15047219 */ /* 0x084fe400000006ff */
[--C-:B------:R-:W-:Y:S02]  /*15d0*/  SHF.R.U64 R38, R39, R28, R5.reuse ;  /* 0x0000001c27267219 */ /* 0x100fe40000001205 */
[----:B------:R-:W-:Y:S02]  /*15e0*/  LOP3.LUT R6, RZ, R4, RZ, 0x33, !PT ;  /* 0x00000004ff067212 */ /* 0x000fe400078e33ff */
[----:B------:R-:W-:Y:S01]  /*15f0*/  SHF.R.U32.HI R5, RZ, R28, R5 ;  /* 0x0000001cff057219 */ /* 0x000fe20000011605 */
[----:B------:R-:W2:Y:S01]  /*1600*/  LDC R34, c[0x0][0x610] ;  /* 0x00018400ff227b82 */ /* 0x000ea20000000800 */
[----:B------:R-:W-:Y:S01]  /*1610*/  IMAD.MOV.U32 R4, RZ, RZ, R38 ;  /* 0x000000ffff047224 */ /* 0x000fe200078e0026 */
[----:B------:R-:W-:Y:S06]  /*1620*/  @!P0 BRA `(.L_x_15) ;  /* 0x0000000000288947 */ /* 0x000fec0003800000 */
[----:B------:R-:W3:Y:S02]  /*1630*/  LDC R23, c[0x0][0x64c] ;  /* 0x00019300ff177b82 */ /* 0x000ee40000000800 */
[----:B---3--:R-:W-:-:S05]  /*1640*/  IADD3 R23, P0, R38, R23, RZ ;  /* 0x0000001726177210 */ /* 0x008fca0007f1e0ff */
        /* <DEDUP_REMOVED lines=8> */
.L_x_15:
[----:B-1----:R-:W-:Y:S01]  /*16d0*/  SHF.R.U64 R17, R4, R30, R5 ;  /* 0x0000001e04117219 */ /* 0x002fe20000001205 */
[----:B------:R-:W-:Y:S01]  /*16e0*/  @P2 IMAD R24, R25, R26, R16 ;  /* 0x0000001a19182224 */ /* 0x000fe200078e0210 */
[----:B------:R-:W-:Y:S02]  /*16f0*/  SHF.L.U32 R4, R37, R28, RZ ;  /* 0x0000001c25047219 */ /* 0x000fe400000006ff */
[----:B------:R-:W-:Y:S01]  /*1700*/  LOP3.LUT R5, R39, R6, RZ, 0xc0, !PT ;  /* 0x0000000627057212 */ /* 0x000fe200078ec0ff */
[----:B0-----:R-:W-:Y:S02]  /*1710*/  VIADD R6, R31, 0xffffffff ;  /* 0xffffffff1f067836 */ /* 0x001fe40000000000 */
[----:B------:R-:W-:Y:S02]  /*1720*/  IMAD.MOV R20, RZ, RZ, -R17 ;  /* 0x000000ffff147224 */ /* 0x000fe400078e0a11 */
[----:B------:R-:W-:Y:S01]  /*1730*/  IMAD R5, R4, R17, R5 ;  /* 0x0000001104057224 */ /* 0x000fe200078e0205 */
[----:B------:R-:W-:Y:S01]  /*1740*/  LOP3.LUT R17, R29, R6, RZ, 0xc0, !PT ;  /* 0x000000061d117212 */ /* 0x000fe200078ec0ff */
[----:B----4-:R-:W-:-:S02]  /*1750*/  IMAD R4, R20, R35, R38 ;  /* 0x0000002314047224 */ /* 0x010fc400078e0226 */
[----:B--2---:R-:W-:Y:S02]  /*1760*/  IMAD R6, R5, R34, R24 ;  /* 0x0000002205067224 */ /* 0x004fe400078e0218 */
[----:B------:R-:W-:Y:S02]  /*1770*/  IMAD R17, R4, R31, R17 ;  /* 0x0000001f04117224 */ /* 0x000fe400078e0211 */
[----:B------:R-:W-:Y:S02]  /*1780*/  IMAD.MOV.U32 R20, RZ, RZ, 0x1 ;  /* 0x00000001ff147424 */ /* 0x000fe400078e00ff */
[----:B------:R-:W-:Y:S01]  /*1790*/  IMAD.MOV.U32 R4, RZ, RZ, R36 ;  /* 0x000000ffff047224 */ /* 0x000fe200078e0024 */
[----:B------:R-:W-:Y:S02]  /*17a0*/  SEL R5, R17, R6, !P2 ;  /* 0x0000000611057207 */ /* 0x000fe40005000000 */
[----:B------:R-:W-:-:S07]  /*17b0*/  SEL R6, R6, R17, !P2 ;  /* 0x0000001106067207 */ /* 0x000fce0005000000 */
.L_x_13:
[----:B------:R-:W-:Y:S05]  /*17c0*/  @!P3 BRA `(.L_x_16) ;  /* 0x00000000000cb947 */ /* 0x000fea0003800000 */
[----:B------:R-:W-:Y:S01]  /*17d0*/  UCGABAR_WAIT ;  /* 0x0000000000007dc7 */ /* 0x000fe20008000000 */
[----:B------:R-:W-:Y:S01]  /*17e0*/  CCTL.IVALL ;  /* 0x00000000ff00798f */ /* 0x000fe20002000000 */
[----:B------:R-:W-:Y:S05]  /*17f0*/  BRA `(.L_x_17) ;  /* 0x0000000000047947 */ /* 0x000fea0003800000 */
.L_x_16:
[----:B------:R-:W-:Y:S06]  /*1800*/  BAR.SYNC.DEFER_BLOCKING 0x0 ;  /* 0x0000000000007b1d */ /* 0x000fec0000010000 */
.L_x_17:
[----:B------:R-:W-:Y:S05]  /*1810*/  @!P4 BRA `(.L_x_18) ;  /* 0x0000006c0054c947 */ /* 0x000fea0003800000 */
[----:B------:R-:W-:-:S13]  /*1820*/  ISETP.GT.U32.AND P0, PT, R40, 0x1, PT ;  /* 0x000000012800780c */ /* 0x000fda0003f04070 */
[----:B------:R-:W-:Y:S05]  /*1830*/  @P0 EXIT ;  /* 0x000000000000094d */ /* 0x000fea0003800000 */
.L_x_19:
[----:B------:R-:W-:-:S08]  /*1840*/  NOP ;  /* 0x0000000000007918 */ /* 0x000fd00000000000 */
[----:B------:R-:W0:Y:S02]  /*1850*/  USETMAXREG.TRY_ALLOC.CTAPOOL UP0, 0xe8 ;  /* 0x000000e8000079c8 */ /* 0x000e240008000600 */
[----:B0-----:R-:W-:-:S13]  /*1860*/  PLOP3.LUT P0, PT, PT, PT, UP0, 0x80, 0x0 ;  /* 0x000000000000781c */ /* 0x001fda0003f0f008 */
[----:B------:R-:W-:Y:S05]  /*1870*/  @!P0 BRA `(.L_x_19) ;  /* 0xfffffffc00f08947 */ /* 0x000fea000383ffff */
[----:B------:R-:W-:-:S13]  /*1880*/  LOP3.LUT P0, RZ, R20, 0xff, RZ, 0xc0, !PT ;  /* 0x000000ff14ff7812 */ /* 0x000fda000780c0ff */
[----:B------:R-:W-:Y:S05]  /*1890*/  @!P0 EXIT ;  /* 0x000000000000894d */ /* 0x000fea0003800000 */
[----:B------:R-:W0:Y:S01]  /*18a0*/  S2UR UR6, SR_CgaCtaId ;  /* 0x00000000000679c3 */ /* 0x000e220000008800 */
[CC--:B------:R-:W-:Y:S01]  /*18b0*/  LEA.HI R11, R19.reuse, R10.reuse, RZ, 0x2 ;  /* 0x0000000a130b7211 */ /* 0x0c0fe200078f10ff */
[----:B------:R-:W-:Y:S01]  /*18c0*/  UIADD3 UR7, UR11, -0x1, URZ ;  /* 0xffffffff0b077890 */ /* 0x000fe2000fffe03f */
[----:B------:R-:W-:Y:S01]  /*18d0*/  LEA.HI R19, R19, R10, RZ, 0x5 ;  /* 0x0000000a13137211 */ /* 0x000fe200078f28ff */
[----:B------:R-:W-:Y:S01]  /*18e0*/  UMOV UR9, 0x400 ;  /* 0x0000040000097882 */ /* 0x000fe20000000000 */
[--C-:B------:R-:W-:Y:S01]  /*18f0*/  SHF.R.S32.HI R18, RZ, 0x2, R11.reuse ;  /* 0x00000002ff127819 */ /* 0x100fe2000001140b */
[----:B------:R-:W-:Y:S01]  /*1900*/  UISETP.LT.AND UP0, UPT, UR13, 0x1, UPT ;  /* 0x000000010d00788c */ /* 0x000fe2000bf01270 */
[----:B------:R-:W-:Y:S01]  /*1910*/  SHF.R.S32.HI R17, RZ, 0x1f, R11 ;  /* 0x0000001fff117819 */ /* 0x000fe2000001140b */
[----:B------:R-:W-:Y:S01]  /*1920*/  USHF.L.U32 UR15, UR13, 0x1, URZ ;  /* 0x000000010d0f7899 */ /* 0x000fe2000800063f */
[----:B------:R-:W-:Y:S01]  /*1930*/  LOP3.LUT R11, R11, 0xfffffffc, RZ, 0xc0, !PT ;  /* 0xfffffffc0b0b7812 */ /* 0x000fe200078ec0ff */
[----:B------:R-:W-:Y:S01]  /*1940*/  USEL UR10, UR13, 0x1, UP0 ;  /* 0x000000010d0a7887 */ /* 0x000fe20008000000 */
[----:B------:R-:W-:Y:S01]  /*1950*/  LEA.HI R17, R17, R18, RZ, 0x3 ;  /* 0x0000001211117211 */ /* 0x000fe200078f18ff */
[----:B------:R-:W-:Y:S01]  /*1960*/  UISETP.NE.AND UP0, UPT, UR7, URZ, UPT ;  /* 0x0000003f0700728c */ /* 0x000fe2000bf05270 */
[----:B------:R-:W-:Y:S01]  /*1970*/  LOP3.LUT R148, R7, 0x1, RZ, 0xfc, !PT ;  /* 0x0000000107947812 */ /* 0x000fe200078efcff */
[----:B------:R-:W-:Y:S01]  /*1980*/  IMAD.IADD R16, R10, 0x1, -R11 ;  /* 0x000000010a107824 */ /* 0x000fe200078e0a0b */
[----:B------:R-:W-:Y:S01]  /*1990*/  LOP3.LUT R17, R17, 0xfffffff8, RZ, 0xc0, !PT ;  /* 0xfffffff811117812 */ /* 0x000fe200078ec0ff */
[----:B------:R-:W-:-:S04]  /*19a0*/  UIADD3 UR10, -UR10, UR13, URZ ;  /* 0x0000000d0a0a7290 */ /* 0x000fc8000fffe13f */
[----:B------:R-:W-:Y:S01]  /*19b0*/  IMAD.IADD R18, R18, 0x1, -R17 ;  /* 0x0000000112127824 */ /* 0x000fe200078e0a11 */
[----:B------:R-:W-:Y:S01]  /*19c0*/  SHF.R.S32.HI R17, RZ, 0x5, R19 ;  /* 0x00000005ff117819 */ /* 0x000fe20000011413 */
[----:B0-----:R-:W-:-:S03]  /*19d0*/  ULEA UR9, UR6, UR9, 0x18 ;  /* 0x0000000906097291 */ /* 0x001fc6000f8ec03f */
[--C-:B------:R-:W-:Y:S01]  /*19e0*/  SHF.R.S32.HI R19, RZ, 0x1f, R18.reuse ;  /* 0x0000001fff137819 */ /* 0x100fe20000011412 */
[----:B------:R-:W-:Y:S01]  /*19f0*/  USHF.L.U32 UR6, UR7, 0x3, URZ ;  /* 0x0000000307067899 */ /* 0x000fe2000800063f */
[C-C-:B------:R-:W-:Y:S01]  /*1a00*/  IMAD R20, R17.reuse, -0x10, -R18.reuse ;  /* 0xfffffff011147824 */ /* 0x140fe200078e0a12 */
[----:B------:R-:W-:Y:S02]  /*1a10*/  USEL UR7, URZ, 0x1, UP0 ;  /* 0x000000013f077887 */ /* 0x000fe40008000000 */
[----:B------:R-:W-:Y:S01]  /*1a20*/  ULOP3.LUT UR6, UR6, 0x8, URZ, 0xc0, !UPT ;  /* 0x0000000806067892 */ /* 0x000fe2000f8ec03f */
[----:B------:R-:W-:Y:S01]  /*1a30*/  IMAD.WIDE R10, R17, 0x10, R18 ;  /* 0x00000010110a7825 */ /* 0x000fe200078e0212 */
[----:B------:R-:W-:Y:S02]  /*1a40*/  UIADD3 UR22, UR9, 0x260, URZ ;  /* 0x0000026009167890 */ /* 0x000fe4000fffe03f */
[----:B------:R-:W-:Y:S01]  /*1a50*/  ULOP3.LUT UR23, UR6, 0x8, URZ, 0x3c, !UPT ;  /* 0x0000000806177892 */ /* 0x000fe2000f8e3c3f */
[----:B------:R-:W-:Y:S01]  /*1a60*/  IMAD.U32 R150, RZ, RZ, UR7 ;  /* 0x00000007ff967e24 */ /* 0x000fe2000f8e00ff */
[----:B------:R-:W-:-:S02]  /*1a70*/  ULOP3.LUT UR12, UR6, 0x18, URZ, 0x3c, !UPT ;  /* 0x00000018060c7892 */ /* 0x000fc4000f8e3c3f */
[----:B------:R-:W-:Y:S01]  /*1a80*/  ULEA UR11, UR11, UR22, 0x3 ;  /* 0x000000160b0b7291 */ /* 0x000fe2000f8e183f */
[----:B------:R-:W-:Y:S02]  /*1a90*/  ULDC UR6, c[0x0][0x284] ;  /* 0x0000a10000067ab9 */ /* 0x000fe40000000800 */
[----:B------:R-:W-:-:S09]  /*1aa0*/  VIADD R17, R20, UR6 ;  /* 0x0000000614117c36 */ /* 0x000fd20008000000 */
.L_x_176:
[----:B------:R-:W-:Y:S01]  /*1ab0*/  SHF.L.U32 R18, R150, 0x1f, RZ ;  /* 0x0000001f96127819 */ /* 0x000fe200000006ff */
[----:B------:R-:W0:Y:S01]  /*1ac0*/  LDC R19, c[0x0][0x28c] ;  /* 0x0000a300ff137b82 */ /* 0x000e220000000800 */
[----:B------:R-:W-:Y:S01]  /*1ad0*/  UMOV UR6, URZ ;  /* 0x0000003f00067c82 */ /* 0x000fe20008000000 */
[----:B------:R-:W-:Y:S01]  /*1ae0*/  UMOV UR14, UR5 ;  /* 0x00000005000e7c82 */ /* 0x000fe20008000000 */
[----:B-1----:R-:W1:Y:S01]  /*1af0*/  SYNCS.PHASECHK.TRANS64.TRYWAIT P0, [UR11+-0x8], R18 ;  /* 0xfffff812ff0075a7 */ /* 0x002e62000800014b */
[----:B0-----:R-:W-:Y:S01]  /*1b00*/  ISETP.GE.AND P1, PT, R19, 0x1, PT ;  /* 0x000000011300780c */ /* 0x001fe20003f26270 */
[----:B-1-34-:R-:W-:-:S12]  /*1b10*/  @!P0 BRA `(.L_x_20) ;  /* 0x0000008c00908947 */ /* 0x01afd80003800000 */
.L_x_231:
[----:B------:R-:W-:Y:S01]  /*1b20*/  UMOV UR7, URZ ;  /* 0x0000003f00077c82 */ /* 0x000fe20008000000 */
[----:B------:R-:W-:Y:S01]  /*1b30*/  UMOV UR8, URZ ;  /* 0x0000003f00087c82 */ /* 0x000fe20008000000 */
[----:B------:R-:W-:Y:S02]  /*1b40*/  CS2R R88, SRZ ;  /* 0x0000000000587805 */ /* 0x000fe4000001ff00 */
[----:B------:R-:W-:Y:S02]  /*1b50*/  CS2R R22, SRZ ;  /* 0x0000000000167805 */ /* 0x000fe4000001ff00 */
[----:B------:R-:W-:Y:S02]  /*1b60*/  CS2R R90, SRZ ;  /* 0x00000000005a7805 */ /* 0x000fe4000001ff00 */
[----:B------:R-:W-:Y:S02]  /*1b70*/  CS2R R92, SRZ ;  /* 0x00000000005c7805 */ /* 0x000fe4000001ff00 */
[----:B------:R-:W-:-:S02]  /*1b80*/  CS2R R94, SRZ ;  /* 0x00000000005e7805 */ /* 0x000fc4000001ff00 */
[----:B------:R-:W-:Y:S02]  /*1b90*/  CS2R R96, SRZ ;  /* 0x0000000000607805 */ /* 0x000fe4000001ff00 */
        /* <DEDUP_REMOVED lines=24> */
[----:B------:R-:W-:Y:S01]  /*1d20*/  CS2R R146, SRZ ;  /* 0x0000000000927805 */ /* 0x000fe2000001ff00 */
[----:B------:R-:W-:Y:S01]  /*1d30*/  IMAD.MOV.U32 R149, RZ, RZ, RZ ;  /* 0x000000ffff957224 */ /* 0x000fe200078e00ff */
[----:B------:R-:W-:Y:S01]  /*1d40*/  CS2R R24, SRZ ;  /* 0x0000000000187805 */ /* 0x000fe2000001ff00 */
[----:B------:R-:W-:Y:S01]  /*1d50*/  IMAD.MOV.U32 R151, RZ, RZ, RZ ;  /* 0x000000ffff977224 */ /* 0x000fe200078e00ff */
[----:B------:R-:W-:Y:S01]  /*1d60*/  CS2R R26, SRZ ;  /* 0x00000000001a7805 */ /* 0x000fe2000001ff00 */
[----:B------:R-:W-:Y:S01]  /*1d70*/  IMAD.U32 R152, RZ, RZ, UR4 ;  /* 0x00000004ff987e24 */ /* 0x000fe2000f8e00ff */
        /* <DEDUP_REMOVED lines=29> */
[----:B------:R-:W-:Y:S01]  /*1f50*/  CS2R R86, SRZ ;  /* 0x0000000000567805 */ /* 0x000fe2000001ff00 */
[----:B------:R-:W-:Y:S06]  /*1f60*/  @!P1 BRA `(.L_x_21) ;  /* 0x0000000800289947 */ /* 0x000fec0003800000 */
[----:B------:R-:W-:-:S13]  /*1f70*/  ISETP.NE.AND P1, PT, R148, 0x3, PT ;  /* 0x000000039400780c */ /* 0x000fda0003f25270 */
[----:B------:R-:W-:Y:S05]  /*1f80*/  @!P1 BRA `(.L_x_22) ;  /* 0x0000000000049947 */ /* 0x000fea0003800000 */
[----:B------:R-:W-:Y:S01]  /*1f90*/  BPT.TRAP 0x1 ;  /* 0x000000040000795c */ /* 0x000fe20000300000 */
.L_x_22:
[----:B------:R-:W-:Y:S01]  /*1fa0*/  ULEA UR6, UR5, UR9, 0x3 ;  /* 0x0000000905067291 */ /* 0x000fe2000f8e183f */
[----:B0-----:R-:W-:-:S05]  /*1fb0*/  IMAD.U32 R18, RZ, RZ, UR4 ;  /* 0x00000004ff127e24 */ /* 0x001fca000f8e00ff */
[----:B------:R-:W-:-:S04]  /*1fc0*/  SHF.L.U32 R18, R18, 0x1f, RZ ;  /* 0x0000001f12127819 */ /* 0x000fc800000006ff */
[----:B------:R0:W1:Y:S01]  /*1fd0*/  SYNCS.PHASECHK.TRANS64.TRYWAIT P0, [UR6], R18 ;  /* 0x00000012ff0075a7 */ /* 0x0000620008000146 */
[----:B------:R-:W-:Y:S05]  /*1fe0*/  @!P1 BRA `(.L_x_23) ;  /* 0x0000000000049947 */ /* 0x000fea0003800000 */
[----:B------:R-:W-:Y:S01]  /*1ff0*/  BPT.TRAP 0x1 ;  /* 0x000000040000795c */ /* 0x000fe20000300000 */
.L_x_23:
[----:B-1----:R-:W-:Y:S05]  /*2000*/  @P0 BRA `(.L_x_24) ;  /* 0x0000000000080947 */ /* 0x002fea0003800000 */
[----:B------:R-:W1:Y:S02]  /*2010*/  SYNCS.PHASECHK.TRANS64.TRYWAIT P0, [UR6], R18 ;  /* 0x00000012ff0075a7 */ /* 0x000e640008000146 */
[----:B-1----:R-:W-:Y:S05]  /*2020*/  @!P0 BRA `(.L_x_25) ;  /* 0x0000008800648947 */ /* 0x002fea0003800000 */
.L_x_24:
[----:B------:R-:W-:Y:S01]  /*2030*/  UIADD3 UR7, UR9, 0x12b80, URZ ;  /* 0x00012b8009077890 */ /* 0x000fe2000fffe03f */
[----:B------:R-:W-:Y:S01]  /*2040*/  WARPGROUP.ARRIVE ;  /* 0x00000000000079c5 */ /* 0x000fe20000000000 */
[----:B------:R-:W-:Y:S01]  /*2050*/  UIADD3 UR6, UR9, 0x380, URZ ;  /* 0x0000038009067890 */ /* 0x000fe2000fffe03f */
[----:B------:R-:W-:Y:S01]  /*2060*/  CS2R R88, SRZ ;  /* 0x0000000000587805 */ /* 0x000fe2000001ff00 */
[----:B------:R-:W-:Y:S01]  /*2070*/  USHF.R.U32.HI UR7, URZ, 0x4, UR7 ;  /* 0x000000043f077899 */ /* 0x000fe20008011607 */
[----:B------:R-:W-:Y:S01]  /*2080*/  CS2R R22, SRZ ;  /* 0x0000000000167805 */ /* 0x000fe2000001ff00 */
[----:B------:R-:W-:Y:S01]  /*2090*/  USHF.R.U32.HI UR6, URZ, 0x4, UR6 ;  /* 0x000000043f067899 */ /* 0x000fe20008011606 */
[----:B------:R-:W-:Y:S01]  /*20a0*/  CS2R R90, SRZ ;  /* 0x00000000005a7805 */ /* 0x000fe2000001ff00 */
[----:B------:R-:W-:Y:S01]  /*20b0*/  ULOP3.LUT UR7, UR7, 0x3fff, URZ, 0xc0, !UPT ;  /* 0x00003fff07077892 */ /* 0x000fe2000f8ec03f */
[----:B------:R-:W-:Y:S01]  /*20c0*/  CS2R R92, SRZ ;  /* 0x00000000005c7805 */ /* 0x000fe2000001ff00 */
[----:B------:R-:W-:Y:S01]  /*20d0*/  ULOP3.LUT UR6, UR6, 0x3fff, URZ, 0xc0, !UPT ;  /* 0x00003fff06067892 */ /* 0x000fe2000f8ec03f */
[----:B------:R-:W-:Y:S01]  /*20e0*/  CS2R R94, SRZ ;  /* 0x00000000005e7805 */ /* 0x000fe2000001ff00 */
[----:B------:R-:W-:Y:S01]  /*20f0*/  ULOP3.LUT UR7, UR7, 0x10000, URZ, 0xfc, !UPT ;  /* 0x0001000007077892 */ /* 0x000fe2000f8efc3f */
[----:B------:R-:W-:Y:S01]  /*2100*/  CS2R R96, SRZ ;  /* 0x0000000000607805 */ /* 0x000fe2000001ff00 */
[----:B------:R-:W-:Y:S01]  /*2110*/  ULOP3.LUT UR6, UR6, 0x10000, URZ, 0xfc, !UPT ;  /* 0x0001000006067892 */ /* 0x000fe2000f8efc3f */
[----:B------:R-:W-:Y:S01]  /*2120*/  CS2R R98, SRZ ;  /* 0x0000000000627805 */ /* 0x000fe2000001ff00 */
[----:B------:R-:W-:Y:S01]  /*2130*/  ULEA UR18, UR5, UR7, 0x8 ;  /* 0x0000000705127291 */ /* 0x000fe2000f8e403f */
[----:B------:R-:W-:Y:S01]  /*2140*/  CS2R R102, SRZ ;  /* 0x0000000000667805 */ /* 0x000fe2000001ff00 */
[----:B------:R-:W-:Y:S01]  /*2150*/  ULEA UR16, UR5, UR6, 0x7 ;  /* 0x0000000605107291 */ /* 0x000fe2000f8e383f */
[----:B------:R-:W-:Y:S01]  /*2160*/  CS2R R100, SRZ ;  /* 0x0000000000647805 */ /* 0x000fe2000001ff00 */
[----:B------:R-:W-:Y:S01]  /*2170*/  ULDC UR7, c[0x0][0x50c] ;  /* 0x0001430000077ab9 */ /* 0x000fe20000000800 */
[----:B------:R-:W-:Y:S01]  /*2180*/  UMOV UR17, 0xc0000010 ;  /* 0xc000001000117882 */ /* 0x000fe20000000000 */
[----:B------:R-:W-:Y:S01]  /*2190*/  UISETP.NE.AND UP0, UPT, UR7, 0x1, UPT ;  /* 0x000000010700788c */ /* 0x000fe2000bf05270 */
[----:B------:R-:W-:Y:S01]  /*21a0*/  CS2R R104, SRZ ;  /* 0x0000000000687805 */ /* 0x000fe2000001ff00 */
[----:B------:R-:W-:Y:S01]  /*21b0*/  UMOV UR19, 0xc0000010 ;  /* 0xc000001000137882 */ /* 0x000fe20000000000 */
[----:B------:R-:W-:Y:S01]  /*21c0*/  UMOV UR6, 0x1 ;  /* 0x0000000100067882 */ /* 0x000fe20000000000 */
[----:B------:R-:W-:Y:S01]  /*21d0*/  USEL UR7, URZ, 0x1, UP0 ;  /* 0x000000013f077887 */ /* 0x000fe20008000000 */
[----:B------:R-:W-:Y:S01]  /*21e0*/  QGMMA.64x128x32.F32.E5M2.E5M2 R24, gdesc[UR16], RZ, !UPT, gsb0 ;  /* 0x01e00000101879f3 */ /* 0x000fe2000c0038ff */
[----:B------:R-:W-:-:S02]  /*21f0*/  CS2R R106, SRZ ;  /* 0x00000000006a7805 */ /* 0x000fc4000001ff00 */
[----:B------:R-:W-:Y:S02]  /*2200*/  CS2R R108, SRZ ;  /* 0x00000000006c7805 */ /* 0x000fe4000001ff00 */
[----:B------:R-:W-:Y:S02]  /*2210*/  CS2R R110, SRZ ;  /* 0x00000000006e7805 */ /* 0x000fe4000001ff00 */
[----:B------:R-:W-:Y:S02]  /*2220*/  CS2R R112, SRZ ;  /* 0x0000000000707805 */ /* 0x000fe4000001ff00 */
[----:B------:R-:W-:Y:S02]  /*2230*/  ISETP.NE.AND P0, PT, RZ, UR7, PT ;  /* 0x00000007ff007c0c */ /* 0x000fe4000bf05270 */
        /* <DEDUP_REMOVED lines=16> */
[----:B------:R-:W-:Y:S01]  /*2340*/  CS2R R146, SRZ ;  /* 0x0000000000927805 */ /* 0x000fe2000001ff00 */
[----:B------:R-:W-:Y:S02]  /*2350*/  IMAD.MOV.U32 R149, RZ, RZ, RZ ;  /* 0x000000ffff957224 */ /* 0x000fe400078e00ff */
[----:B------:R-:W-:Y:S01]  /*2360*/  IMAD.MOV.U32 R151, RZ, RZ, RZ ;  /* 0x000000ffff977224 */ /* 0x000fe200078e00ff */
[----:B------:R-:W-:Y:S06]  /*2370*/  @!P0 BRA `(.L_x_26) ;  /* 0x0000000400088947 */ /* 0x000fec0003800000 */
[----:B------:R-:W-:Y:S02]  /*2380*/  WARPGROUP.DEPBAR.LE gsb0, 0x0 ;  /* 0x00008000000079c5 */ /* 0x000fe40000010000 */
[----:B------:R-:W-:-:S01]  /*2390*/  FADD R151, RZ, R24 ;  /* 0x00000018ff977221 */ /* 0x000fc20000000000 */
[----:B------:R-:W-:Y:S01]  /*23a0*/  FADD R146, RZ, R25 ;  /* 0x00000019ff927221 */ /* 0x000fe20000000000 */
        /* <DEDUP_REMOVED lines=62> */
[----:B------:R-:W-:-:S06]  /*2790*/  UMOV UR6, URZ ;  /* 0x0000003f00067c82 */ /* 0x000fcc0008000000 */
.L_x_26:
[----:B------:R-:W-:-:S04]  /*27a0*/  UIADD3 UR14, UR5, 0x1, URZ ;  /* 0x00000001050e7890 */ /* 0x000fc8000fffe03f */
[----:B------:R-:W-:-:S04]  /*27b0*/  UISETP.NE.AND UP0, UPT, UR14, 0x25, UPT ;  /* 0x000000250e00788c */ /* 0x000fc8000bf05270 */
[----:B------:R-:W-:Y:S02]  /*27c0*/  USEL UR8, URZ, 0x1, UP0 ;  /* 0x000000013f087887 */ /* 0x000fe40008000000 */
[----:B------:R-:W-:Y:S02]  /*27d0*/  USEL UR14, UR14, URZ, UP0 ;  /* 0x0000003f0e0e7287 */ /* 0x000fe40008000000 */
[----:B------:R-:W-:-:S06]  /*27e0*/  ULOP3.LUT UR8, UR4, UR8, URZ, 0x3c, !UPT ;  /* 0x0000000804087292 */ /* 0x000fcc000f8e3c3f */
[----:B------:R-:W-:Y:S01]  /*27f0*/  IMAD.U32 R152, RZ, RZ, UR8 ;  /* 0x00000008ff987e24 */ /* 0x000fe2000f8e00ff */
[----:B------:R-:W-:-:S06]  /*2800*/  UMOV UR8, 0x1 ;  /* 0x0000000100087882 */ /* 0x000fcc0000000000 */
.L_x_21:
[----:B------:R-:W-:-:S06]  /*2810*/  UISETP.GE.AND UP0, UPT, UR10, 0x1, UPT ;  /* 0x000000010a00788c */ /* 0x000fcc000bf06270 */
[----:B------:R-:W-:-:S13]  /*2820*/  PLOP3.LUT P0, PT, PT, PT, UP0, 0x80, 0x0 ;  /* 0x000000000000781c */ /* 0x000fda0003f0f008 */
[----:B------:R-:W-:Y:S05]  /*2830*/  @!P0 BRA `(.L_x_27) ;  /* 0x0000000400f48947 */ /* 0x000fea0003800000 */
[----:B01----:R-:W-:Y:S01]  /*2840*/  IMAD.U32 R18, RZ, RZ, UR10 ;  /* 0x0000000aff127e24 */ /* 0x003fe2000f8e00ff */
[----:B------:R-:W-:Y:S01]  /*2850*/  ULDC UR24, c[0x0][0x50c] ;  /* 0x0001430000187ab9 */ /* 0x000fe20000000800 */
[----:B------:R-:W-:-:S07]  /*2860*/  IMAD.U32 R19, RZ, RZ, UR5 ;  /* 0x00000005ff137e24 */ /* 0x000fce000f8e00ff */
.L_x_35:
[----:B------:R-:W-:-:S13]  /*2870*/  ISETP.NE.AND P1, PT, R148, 0x3, PT ;  /* 0x000000039400780c */ /* 0x000fda0003f25270 */
[----:B------:R-:W-:Y:S05]  /*2880*/  @!P1 BRA `(.L_x_28) ;  /* 0x0000000000049947 */ /* 0x000fea0003800000 */
[----:B------:R-:W-:Y:S01]  /*2890*/  BPT.TRAP 0x1 ;  /* 0x000000040000795c */ /* 0x000fe20000300000 */
.L_x_28:
[----:B------:R-:W-:Y:S01]  /*28a0*/  ULEA UR16, UR14, UR9, 0x3 ;  /* 0x000000090e107291 */ /* 0x000fe2000f8e183f */
[----:B------:R-:W-:-:S08]  /*28b0*/  SHF.L.U32 R20, R152, 0x1f, RZ ;  /* 0x0000001f98147819 */ /* 0x000fd000000006ff */
[----:B------:R0:W1:Y:S01]  /*28c0*/  SYNCS.PHASECHK.TRANS64.TRYWAIT P0, [UR16], R20 ;  /* 0x00000014ff0075a7 */ /* 0x0000620008000150 */
[----:B------:R-:W-:Y:S05]  /*28d0*/  @!P1 BRA `(.L_x_29) ;  /* 0x0000000000049947 */ /* 0x000fea0003800000 */
[----:B------:R-:W-:Y:S01]  /*28e0*/  BPT.TRAP 0x1 ;  /* 0x000000040000795c */ /* 0x000fe20000300000 */
.L_x_29:
[----:B-1----:R-:W-:Y:S05]  /*28f0*/  @P0 BRA `(.L_x_30) ;  /* 0x0000000000080947 */ /* 0x002fea0003800000 */
[----:B------:R-:W1:Y:S02]  /*2900*/  SYNCS.PHASECHK.TRANS64.TRYWAIT P0, [UR16], R20 ;  /* 0x00000014ff0075a7 */ /* 0x000e640008000150 */
[----:B-1----:R-:W-:Y:S05]  /*2910*/  @!P0 BRA `(.L_x_31) ;  /* 0x0000008000408947 */ /* 0x002fea0003800000 */
.L_x_30:
[----:B------:R-:W-:Y:S01]  /*2920*/  UIADD3 UR16, UR9, 0x380, URZ ;  /* 0x0000038009107890 */ /* 0x000fe2000fffe03f */
[----:B------:R-:W-:Y:S01]  /*2930*/  WARPGROUP.ARRIVE ;  /* 0x00000000000079c5 */ /* 0x000fe20000000000 */
[----:B------:R-:W-:Y:S02]  /*2940*/  UIADD3 UR17, UR9, 0x12b80, URZ ;  /* 0x00012b8009117890 */ /* 0x000fe4000fffe03f */
[----:B------:R-:W-:Y:S02]  /*2950*/  USHF.R.U32.HI UR16, URZ, 0x4, UR16 ;  /* 0x000000043f107899 */ /* 0x000fe40008011610 */
[----:B------:R-:W-:Y:S02]  /*2960*/  USHF.R.U32.HI UR17, URZ, 0x4, UR17 ;  /* 0x000000043f117899 */ /* 0x000fe40008011611 */
[----:B------:R-:W-:Y:S02]  /*2970*/  UISETP.NE.AND UP0, UPT, UR7, URZ, UPT ;  /* 0x0000003f0700728c */ /* 0x000fe4000bf05270 */
[----:B------:R-:W-:-:S02]  /*2980*/  ULOP3.LUT UR16, UR16, 0x3fff, URZ, 0xc0, !UPT ;  /* 0x00003fff10107892 */ /* 0x000fc4000f8ec03f */
[----:B------:R-:W-:Y:S02]  /*2990*/  ULOP3.LUT UR17, UR17, 0x3fff, URZ, 0xc0, !UPT ;  /* 0x00003fff11117892 */ /* 0x000fe4000f8ec03f */
[----:B------:R-:W-:Y:S02]  /*29a0*/  USEL UR8, UR8, URZ, !UP0 ;  /* 0x0000003f08087287 */ /* 0x000fe4000c000000 */
[----:B------:R-:W-:Y:S02]  /*29b0*/  ULOP3.LUT UR16, UR16, 0x10000, URZ, 0xfc, !UPT ;  /* 0x0001000010107892 */ /* 0x000fe4000f8efc3f */
[----:B------:R-:W-:Y:S02]  /*29c0*/  ULOP3.LUT UR17, UR17, 0x10000, URZ, 0xfc, !UPT ;  /* 0x0001000011117892 */ /* 0x000fe4000f8efc3f */
[----:B------:R-:W-:Y:S02]  /*29d0*/  UISETP.NE.U32.AND UP0, UPT, UR8, URZ, UPT ;  /* 0x0000003f0800728c */ /* 0x000fe4000bf05070 */
[----:B------:R-:W-:-:S02]  /*29e0*/  ULEA UR16, UR14, UR16, 0x7 ;  /* 0x000000100e107291 */ /* 0x000fc4000f8e383f */
[----:B------:R-:W-:Y:S01]  /*29f0*/  ULEA UR18, UR14, UR17, 0x8 ;  /* 0x000000110e127291 */ /* 0x000fe2000f8e403f */
[----:B------:R-:W-:Y:S02]  /*2a00*/  UMOV UR19, 0xc0000010 ;  /* 0xc000001000137882 */ /* 0x000fe40000000000 */
[----:B------:R-:W-:Y:S01]  /*2a10*/  UMOV UR17, 0xc0000010 ;  /* 0xc000001000117882 */ /* 0x000fe20000000000 */
[----:B------:R-:W-:-:S05]  /*2a20*/  UIADD3 UR6, UR6, 0x1, URZ ;  /* 0x0000000106067890 */ /* 0x000fca000fffe03f */
[----:B------:R-:W-:Y:S01]  /*2a30*/  QGMMA.64x128x32.F32.E5M2.E5M2 R24, gdesc[UR16], R24, UP0, gsb0 ;  /* 0x01e00000101879f3 */ /* 0x000fe2000b803818 */
[----:B------:R-:W-:-:S04]  /*2a40*/  UISETP.NE.AND UP0, UPT, UR6, UR24, UPT ;  /* 0x000000180600728c */ /* 0x000fc8000bf05270 */
[----:B------:R-:W-:-:S06]  /*2a50*/  USEL UR7, URZ, 0x1, UP0 ;  /* 0x000000013f077887 */ /* 0x000fcc0008000000 */
[----:B------:R-:W-:Y:S01]  /*2a60*/  ISETP.NE.AND P0, PT, RZ, UR7, PT ;  /* 0x00000007ff007c0c */ /* 0x000fe2000bf05270 */
[----:B------:R-:W-:-:S12]  /*2a70*/  WARPGROUP.DEPBAR.LE gsb0, 0x1 ;  /* 0x00008000000079c5 */ /* 0x000fd80000010100 */
[----:B------:R-:W-:Y:S05]  /*2a80*/  @!P0 BRA `(.L_x_32) ;  /* 0x0000000400088947 */ /* 0x000fea0003800000 */
[----:B------:R-:W-:Y:S02]  /*2a90*/  WARPGROUP.DEPBAR.LE gsb0, 0x0 ;  /* 0x00008000000079c5 */ /* 0x000fe40000010000 */
[----:B------:R-:W-:-:S01]  /*2aa0*/  FADD R151, R24, R151 ;  /* 0x0000009718977221 */ /* 0x000fc20000000000 */
[----:B------:R-:W-:Y:S01]  /*2ab0*/  FADD R146, R25, R146 ;  /* 0x0000009219927221 */ /* 0x000fe20000000000 */
        /* <DEDUP_REMOVED lines=62> */
[----:B------:R-:W-:-:S06]  /*2ea0*/  UMOV UR6, URZ ;  /* 0x0000003f00067c82 */ /* 0x000fcc0008000000 */
.L_x_32:
[----:B------:R-:W-:Y:S05]  /*2eb0*/  @!P1 BRA `(.L_x_33) ;  /* 0x0000000000049947 */ /* 0x000fea0003800000 */
[----:B------:R-:W-:Y:S01]  /*2ec0*/  BPT.TRAP 0x1 ;  /* 0x000000040000795c */ /* 0x000fe20000300000 */
.L_x_33:
[----:B------:R-:W-:-:S13]  /*2ed0*/  ISETP.NE.AND P0, PT, R13, RZ, PT ;  /* 0x000000ff0d00720c */ /* 0x000fda0003f05270 */
[----:B01----:R-:W-:-:S05]  /*2ee0*/  @P0 LEA R20, R19, UR9, 0x3 ;  /* 0x0000000913140c11 */ /* 0x003fca000f8e18ff */
[----:B------:R-:W-:-:S05]  /*2ef0*/  @P0 VIADD R21, R20, 0x128 ;  /* 0x0000012814150836 */ /* 0x000fca0000000000 */
[----:B------:R-:W-:-:S04]  /*2f00*/  @P0 PRMT R21, R12, 0x654, R21 ;  /* 0x000006540c150816 */ /* 0x000fc80000000015 */
[----:B------:R0:W-:Y:S01]  /*2f10*/  @P0 SYNCS.ARRIVE.TRANS64.RED.A1T0 RZ, [R21+URZ], RZ ;  /* 0x000000ff15ff09a7 */ /* 0x0001e2000810043f */
[----:B------:R-:W-:-:S13]  /*2f20*/  ISETP.GT.U32.AND P0, PT, R7, 0x1, PT ;  /* 0x000000010700780c */ /* 0x000fda0003f04070 */
[----:B0-----:R-:W-:Y:S05]  /*2f30*/  @P0 BRA `(.L_x_34) ;  /* 0x0000000000040947 */ /* 0x001fea0003800000 */
[----:B------:R-:W-:Y:S01]  /*2f40*/  BPT.TRAP 0x1 ;  /* 0x000000040000795c */ /* 0x000fe20000300000 */
.L_x_34:
[----:B------:R-:W-:Y:S01]  /*2f50*/  UIADD3 UR14, UR14, 0x1, URZ ;  /* 0x000000010e0e7890 */ /* 0x000fe2000fffe03f */
[C---:B------:R-:W-:Y:S01]  /*2f60*/  ISETP.GT.AND P1, PT, R18.reuse, 0x1, PT ;  /* 0x000000011200780c */ /* 0x040fe20003f24270 */
[----:B------:R-:W-:Y:S02]  /*2f70*/  VIADD R19, R19, 0x1 ;  /* 0x0000000113137836 */ /* 0x000fe40000000000 */
[----:B------:R-:W-:Y:S01]  /*2f80*/  UISETP.NE.AND UP0, UPT, UR14, 0x25, UPT ;  /* 0x000000250e00788c */ /* 0x000fe2000bf05270 */
[----:B------:R-:W-:Y:S02]  /*2f90*/  VIADD R18, R18, 0xffffffff ;  /* 0xffffffff12127836 */ /* 0x000fe40000000000 */
[C---:B------:R-:W-:Y:S01]  /*2fa0*/  ISETP.NE.AND P0, PT, R19.reuse, 0x25, PT ;  /* 0x000000251300780c */ /* 0x040fe20003f05270 */
[----:B------:R-:W-:Y:S02]  /*2fb0*/  USEL UR8, URZ, 0x1, UP0 ;  /* 0x000000013f087887 */ /* 0x000fe40008000000 */
[----:B------:R-:W-:Y:S01]  /*2fc0*/  USEL UR14, UR14, URZ, UP0 ;  /* 0x0000003f0e0e7287 */ /* 0x000fe20008000000 */
[----:B------:R-:W-:-:S03]  /*2fd0*/  SEL R19, R19, RZ, P0 ;  /* 0x000000ff13137207 */ /* 0x000fc60000000000 */
[----:B------:R-:W-:Y:S01]  /*2fe0*/  LOP3.LUT R152, R152, UR8, RZ, 0x3c, !PT ;  /* 0x0000000898987c12 */ /* 0x000fe2000f8e3cff */
[----:B------:R-:W-:Y:S01]  /*2ff0*/  UMOV UR8, 0x1 ;  /* 0x0000000100087882 */ /* 0x000fe20000000000 */
[----:B------:R-:W-:Y:S06]  /*3000*/  @P1 BRA `(.L_x_35) ;  /* 0xfffffff800181947 */ /* 0x000fec000383ffff */
.L_x_27:
[----:B------:R-:W-:Y:S01]  /*3010*/  UISETP.NE.AND UP0, UPT, UR6, URZ, UPT ;  /* 0x0000003f0600728c */ /* 0x000fe2000bf05270 */
[----:B01----:R-:W0:Y:S01]  /*3020*/  LDC R18, c[0x0][0x28c] ;  /* 0x0000a300ff127b82 */ /* 0x003e220000000800 */
[----:B------:R-:W-:Y:S02]  /*3030*/  IMAD.U32 R19, RZ, RZ, UR23 ;  /* 0x00000017ff137e24 */ /* 0x000fe4000f8e00ff */
[----:B------:R-:W-:-:S06]  /*3040*/  USEL UR6, URZ, 0x1, !UP0 ;  /* 0x000000013f067887 */ /* 0x000fcc000c000000 */
[----:B------:R-:W-:-:S13]  /*3050*/  ISETP.NE.AND P0, PT, RZ, UR6, PT ;  /* 0x00000006ff007c0c */ /* 0x000fda000bf05270 */
[----:B------:R-:W-:Y:S05]  /*3060*/  @!P0 BRA `(.L_x_36) ;  /* 0x0000000400048947 */ /* 0x000fea0003800000 */
[----:B------:R-:W-:Y:S02]  /*3070*/  WARPGROUP.DEPBAR.LE gsb0, 0x0 ;  /* 0x00008000000079c5 */ /* 0x000fe40000010000 */
[----:B------:R-:W-:Y:S01]  /*3080*/  FADD R151, R24, R151 ;  /* 0x0000009718977221 */ /* 0x000fe20000000000 */
        /* <DEDUP_REMOVED lines=62> */
[----:B------:R-:W-:-:S07]  /*3470*/  FADD R88, R88, R87 ;  /* 0x0000005758587221 */ /* 0x000fce0000000000 */
.L_x_36:
[----:B0-----:R-:W-:Y:S01]  /*3480*/  ISETP.GE.AND P0, PT, R18, 0x1, PT ;  /* 0x000000011200780c */ /* 0x001fe20003f06270 */
[----:B------:R0:W-:Y:S01]  /*3490*/  SYNCS.ARRIVE.TRANS64.A1T0 RZ, [R19+UR22], RZ ;  /* 0x000000ff13ff79a7 */ /* 0x0001e20008100016 */
[----:B------:R-:W-:-:S11]  /*34a0*/  WARPGROUP.DEPBAR.LE gsb0, 0x0 ;  /* 0x00008000000079c5 */ /* 0x000fd60000010000 */
[----:B------:R-:W-:Y:S05]  /*34b0*/  @!P0 BRA `(.L_x_37) ;  /* 0x0000000000548947 */ /* 0x000fea0003800000 */
[----:B------:R-:W-:-:S13]  /*34c0*/  ISETP.NE.AND P0, PT, R148, 0x3, PT ;  /* 0x000000039400780c */ /* 0x000fda0003f05270 */
[----:B------:R-:W-:Y:S05]  /*34d0*/  @!P0 BRA `(.L_x_38) ;  /* 0x0000000000048947 */ /* 0x000fea0003800000 */
[----:B------:R-:W-:Y:S01]  /*34e0*/  BPT.TRAP 0x1 ;  /* 0x000000040000795c */ /* 0x000fe20000300000 */
.L_x_38:
[----:B------:R-:W-:Y:S01]  /*34f0*/  ISETP.NE.AND P0, PT, R13, RZ, PT ;  /* 0x000000ff0d00720c */ /* 0x000fe20003f05270 */
[----:B------:R-:W-:Y:S01]  /*3500*/  BSSY B0, `(.L_x_39) ;  /* 0x000000e000007945 */ /* 0x000fe20003800000 */
[----:B------:R-:W-:-:S11]  /*3510*/  ISETP.GT.U32.AND P1, PT, R7, 0x1, PT ;  /* 0x000000010700780c */ /* 0x000fd60003f24070 */
[----:B------:R-:W-:Y:S05]  /*3520*/  @!P0 BRA `(.L_x_40) ;  /* 0x00000000002c8947 */ /* 0x000fea0003800000 */
[----:B------:R-:W-:-:S04]  /*3530*/  UIADD3 UR8, UR10, UR5, URZ ;  /* 0x000000050a087290 */ /* 0x000fc8000fffe03f */
[----:B------:R-:W-:-:S04]  /*3540*/  UIMAD.WIDE.U32 UR6, UR8, -0x45306eb3, URZ ;  /* 0xbacf914d080678a5 */ /* 0x000fc8000f8e003f */
[----:B------:R-:W-:-:S04]  /*3550*/  UIADD3 UR6, UR8, -UR7, URZ ;  /* 0x8000000708067290 */ /* 0x000fc8000fffe03f */
[----:B------:R-:W-:-:S04]  /*3560*/  ULEA.HI UR6, UR6, UR7, URZ, 0x1f ;  /* 0x0000000706067291 */ /* 0x000fc8000f8ff83f */
[----:B------:R-:W-:-:S04]  /*3570*/  USHF.R.U32.HI UR6, URZ, 0x5, UR6 ;  /* 0x000000053f067899 */ /* 0x000fc80008011606 */
[----:B------:R-:W-:-:S04]  /*3580*/  UIMAD UR6, UR6, -0x25, UR8 ;  /* 0xffffffdb060678a4 */ /* 0x000fc8000f8e0208 */
[----:B------:R-:W-:-:S04]  /*3590*/  ULEA UR6, UR6, UR9, 0x3 ;  /* 0x0000000906067291 */ /* 0x000fc8000f8e183f */
[----:B------:R-:W-:-:S06]  /*35a0*/  UIADD3 UR6, UR6, 0x128, URZ ;  /* 0x0000012806067890 */ /* 0x000fcc000fffe03f */
[----:B0-----:R-:W-:-:S05]  /*35b0*/  IMAD.U32 R19, RZ, RZ, UR6 ;  /* 0x00000006ff137e24 */ /* 0x001fca000f8e00ff */
[----:B------:R-:W-:-:S04]  /*35c0*/  PRMT R18, R12, 0x654, R19 ;  /* 0x000006540c127816 */ /* 0x000fc80000000013 */
[----:B------:R1:W-:Y:S03]  /*35d0*/  SYNCS.ARRIVE.TRANS64.RED.A1T0 RZ, [R18+URZ], RZ ;  /* 0x000000ff12ff79a7 */ /* 0x0003e6000810043f */
.L_x_40:
[----:B------:R-:W-:Y:S05]  /*35e0*/  BSYNC B0 ;  /* 0x0000000000007941 */ /* 0x000fea0003800000 */
.L_x_39:
[----:B------:R-:W-:Y:S05]  /*35f0*/  @P1 BRA `(.L_x_37) ;  /* 0x0000000000041947 */ /* 0x000fea0003800000 */
[----:B------:R-:W-:Y:S01]  /*3600*/  BPT.TRAP 0x1 ;  /* 0x000000040000795c */ /* 0x000fe20000300000 */
.L_x_37:
[----:B-1----:R-:W-:Y:S01]  /*3610*/  SHF.L.U32 R18, R150, 0x1f, RZ ;  /* 0x0000001f96127819 */ /* 0x002fe200000006ff */
[----:B------:R-:W-:Y:S01]  /*3620*/  UIADD3 UR8, UR15, UR5, URZ ;  /* 0x000000050f087290 */ /* 0x000fe2000fffe03f */
[----:B------:R-:W1:Y:S01]  /*3630*/  LDC R29, c[0x0][0x288] ;  /* 0x0000a200ff1d7b82 */ /* 0x000e620000000800 */
[----:B------:R-:W-:Y:S01]  /*3640*/  UISETP.GE.U32.AND UP1, UPT, UR15, 0x25, UPT ;  /* 0x000000250f00788c */ /* 0x000fe2000bf26070 */
[----:B------:R-:W-:Y:S01]  /*3650*/  IMAD.SHL.U32 R26, R16, 0x2, RZ ;  /* 0x00000002101a7824 */ /* 0x000fe200078e00ff */
[----:B------:R-:W-:Y:S02]  /*3660*/  UISETP.GT.U32.AND UP0, UPT, UR8, 0x24, UPT ;  /* 0x000000240800788c */ /* 0x000fe4000bf04070 */
[----:B------:R-:W-:Y:S02]  /*3670*/  UIMAD.WIDE.U32 UR6, UR8, -0x45306eb3, URZ ;  /* 0xbacf914d080678a5 */ /* 0x000fe4000f8e003f */
[----:B------:R-:W-:Y:S01]  /*3680*/  UISETP.LT.U32.AND UP0, UPT, UR15, 0x25, UP0 ;  /* 0x000000250f00788c */ /* 0x000fe20008701070 */
[----:B------:R-:W4:Y:S01]  /*3690*/  SYNCS.PHASECHK.TRANS64.TRYWAIT P0, [UR11+0x8], R18 ;  /* 0x00000812ff0075a7 */ /* 0x000f22000800014b */
[----:B------:R-:W-:Y:S01]  /*36a0*/  UIADD3 UR5, UR8, -UR7, URZ ;  /* 0x8000000708057290 */ /* 0x000fe2000fffe03f */
[----:B------:R-:W-:Y:S01]  /*36b0*/  SHF.R.S32.HI R27, RZ, 0x1f, R26 ;  /* 0x0000001fff1b7819 */ /* 0x000fe2000001141a */
[----:B------:R-:W-:-:S02]  /*36c0*/  USEL UR6, URZ, 0x1, !UP0 ;  /* 0x000000013f067887 */ /* 0x000fc4000c000000 */
[----:B------:R-:W-:Y:S02]  /*36d0*/  ULEA.HI UR5, UR5, UR7, URZ, 0x1f ;  /* 0x0000000705057291 */ /* 0x000fe4000f8ff83f */
[----:B------:R-:W-:Y:S02]  /*36e0*/  ULOP3.LUT UR4, UR4, UR6, URZ, 0x3c, !UPT ;  /* 0x0000000604047292 */ /* 0x000fe4000f8e3c3f */
[----:B------:R-:W-:-:S04]  /*36f0*/  USHF.R.U32.HI UR5, URZ, 0x5, UR5 ;  /* 0x000000053f057899 */ /* 0x000fc80008011605 */
[----:B------:R-:W-:Y:S02]  /*3700*/  @UP1 ULOP3.LUT UR4, UR4, 0x1, UR5, 0x78, !UPT ;  /* 0x0000000104041892 */ /* 0x000fe4000f8e7805 */
[----:B------:R-:W-:Y:S01]  /*3710*/  UIMAD UR5, UR5, -0x25, UR8 ;  /* 0xffffffdb050578a4 */ /* 0x000fe2000f8e0208 */
[----:B-1--4-:R-:W-:Y:S11]  /*3720*/  @!P0 BRA `(.L_x_41) ;  /* 0x0000007000d48947 */ /* 0x012ff60003800000 */
.L_x_232:
[----:B------:R-:W-:Y:S01]  /*3730*/  IMAD.SHL.U32 R28, R6, 0x40, RZ ;  /* 0x00000040061c7824 */ /* 0x000fe200078e00ff */
[----:B------:R-:W-:Y:S01]  /*3740*/  ULDC UR8, c[0x0][0x284] ;  /* 0x0000a10000087ab9 */ /* 0x000fe20000000800 */
[----:B------:R-:W-:Y:S01]  /*3750*/  IMAD.SHL.U32 R33, R5, 0x80, RZ ;  /* 0x0000008005217824 */ /* 0x000fe200078e00ff */
[----:B------:R-:W-:Y:S01]  /*3760*/  SHF.R.S32.HI R34, RZ, 0x1f, R4 ;  /* 0x0000001fff227819 */ /* 0x000fe20000011404 */
[----:B------:R-:W-:Y:S01]  /*3770*/  ULDC.64 UR6, c[0x0][0x5d0] ;  /* 0x0001740000067ab9 */ /* 0x000fe20000000a00 */
[----:B------:R-:W-:Y:S01]  /*3780*/  ISETP.GE.AND P0, PT, R28, UR8, PT ;  /* 0x000000081c007c0c */ /* 0x000fe2000bf06270 */
[----:B0-----:R-:W-:Y:S01]  /*3790*/  IMAD.WIDE.U32 R18, R4, UR6, R26 ;  /* 0x0000000604127c25 */ /* 0x001fe2000f8e001a */
[----:B------:R-:W-:Y:S02]  /*37a0*/  SHF.R.S32.HI R32, RZ, 0x1f, R33 ;  /* 0x0000001fff207819 */ /* 0x000fe40000011421 */
[C---:B------:R-:W-:Y:S01]  /*37b0*/  ISETP.GE.OR P0, PT, R33.reuse, R29, P0 ;  /* 0x0000001d2100720c */ /* 0x040fe20000706670 */
[----:B------:R-:W-:Y:S01]  /*37c0*/  IMAD R5, R34, UR6, RZ ;  /* 0x0000000622057c24 */ /* 0x000fe2000f8e02ff */
[----:B------:R-:W-:-:S03]  /*37d0*/  IADD3 R18, P1, R33, R18, RZ ;  /* 0x0000001221127210 */ /* 0x000fc60007f3e0ff */
[----:B------:R-:W-:-:S05]  /*37e0*/  IMAD R5, R4, UR7, R5 ;  /* 0x0000000704057c24 */ /* 0x000fca000f8e0205 */
[----:B------:R-:W-:-:S03]  /*37f0*/  IADD3.X R19, R32, R19, R5, P1, !PT ;  /* 0x0000001320137210 */ /* 0x000fc60000ffe405 */
[----:B------:R-:W-:Y:S05]  /*3800*/  @P0 BRA `(.L_x_42) ;  /* 0x0000004400b80947 */ /* 0x000fea0003800000 */
[----:B------:R-:W0:Y:S01]  /*3810*/  LDC.64 R30, c[0x0][0x5c8] ;  /* 0x00017200ff1e7b82 */ /* 0x000e220000000a00 */
[----:B------:R-:W-:Y:S01]  /*3820*/  IMAD.WIDE R24, R6, 0x40, R10 ;  /* 0x0000004006187825 */ /* 0x000fe200078e020a */
[----:B------:R-:W-:Y:S01]  /*3830*/  ULDC.64 UR6, c[0x0][0x5c0] ;  /* 0x0001700000067ab9 */ /* 0x000fe20000000a00 */
[----:B------:R-:W-:Y:S02]  /*3840*/  BSSY B0, `(.L_x_42) ;  /* 0x000046a000007945 */ /* 0x000fe40003800000 */
[----:B------:R-:W-:-:S04]  /*3850*/  IMAD R6, R16, -0x2, R29 ;  /* 0xfffffffe10067824 */ /* 0x000fc800078e021d */
[----:B------:R-:W-:Y:S02]  /*3860*/  IMAD.IADD R6, R6, 0x1, -R33 ;  /* 0x0000000106067824 */ /* 0x000fe400078e0a21 */
[-C--:B0-----:R-:W-:Y:S02]  /*3870*/  IMAD R5, R25, R30.reuse, RZ ;  /* 0x0000001e19057224 */ /* 0x081fe400078e02ff */
[----:B------:R-:W-:-:S04]  /*3880*/  IMAD.WIDE.U32 R18, R24, R30, R18 ;  /* 0x0000001e18127225 */ /* 0x000fc800078e0012 */
[----:B------:R-:W-:Y:S01]  /*3890*/  IMAD R21, R24, R31, R5 ;  /* 0x0000001f18157224 */ /* 0x000fe200078e0205 */
[----:B------:R-:W-:Y:S02]  /*38a0*/  LEA R5, P0, R30, R18, 0x3 ;  /* 0x000000121e057211 */ /* 0x000fe400078018ff */
[----:B------:R-:W-:Y:S01]  /*38b0*/  IADD3 R20, P1, R18, UR6, RZ ;  /* 0x0000000612147c10 */ /* 0x000fe2000ff3e0ff */
[----:B------:R-:W-:Y:S01]  /*38c0*/  IMAD.IADD R21, R19, 0x1, R21 ;  /* 0x0000000113157824 */ /* 0x000fe200078e0215 */
[----:B------:R-:W-:-:S04]  /*38d0*/  IADD3 R18, P3, R5, UR6, RZ ;  /* 0x0000000605127c10 */ /* 0x000fc8000ff7e0ff */
[----:B------:R-:W-:Y:S01]  /*38e0*/  LEA.HI.X R5, R30, R21, R31, 0x3, P0 ;  /* 0x000000151e057211 */ /* 0x000fe200000f1c1f */
[----:B------:R-:W-:Y:S01]  /*38f0*/  IMAD.IADD R30, R17, 0x1, -R28 ;  /* 0x00000001111e7824 */ /* 0x000fe200078e0a1c */
[----:B---3-5:R-:W-:Y:S02]  /*3900*/  FSETP.NEU.AND P0, PT, R15, RZ, PT ;  /* 0x000000ff0f00720b */ /* 0x028fe40003f0d000 */
[----:B------:R-:W-:Y:S02]  /*3910*/  IADD3.X R21, R21, UR7, RZ, P1, !PT ;  /* 0x0000000715157c10 */ /* 0x000fe40008ffe4ff */
[----:B------:R-:W-:-:S09]  /*3920*/  IADD3.X R19, R5, UR7, RZ, P3, !PT ;  /* 0x0000000705137c10 */ /* 0x000fd20009ffe4ff */
[----:B------:R-:W-:Y:S05]  /*3930*/  @!P0 BRA `(.L_x_43) ;  /* 0x0000003400608947 */ /* 0x000fea0003800000 */
[----:B------:R-:W-:Y:S01]  /*3940*/  ULDC.64 UR6, c[0x0][0x5b8] ;  /* 0x00016e0000067ab9 */ /* 0x000fe20000000a00 */
[----:B------:R-:W-:Y:S01]  /*3950*/  ULDC.64 UR16, c[0x0][0x5a8] ;  /* 0x00016a0000107ab9 */ /* 0x000fe20000000a00 */
[----:B------:R-:W-:Y:S01]  /*3960*/  IMAD.WIDE.U32 R26, R4, UR6, R26 ;  /* 0x00000006041a7c25 */ /* 0x000fe2000f8e001a */
[----:B------:R-:W-:Y:S01]  /*3970*/  BSSY B1, `(.L_x_44) ;  /* 0x0000010000017945 */ /* 0x000fe20003800000 */
[----:B------:R-:W-:Y:S02]  /*3980*/  PRMT R28, RZ, 0x7610, R28 ;  /* 0x00007610ff1c7816 */ /* 0x000fe4000000001c */
[----:B------:R-:W-:Y:S01]  /*3990*/  IMAD R5, R34, UR6, RZ ;  /* 0x0000000622057c24 */ /* 0x000fe2000f8e02ff */
[----:B------:R-:W-:-:S03]  /*39a0*/  IADD3 R26, P0, R33, R26, RZ ;  /* 0x0000001a211a7210 */ /* 0x000fc60007f1e0ff */
[----:B------:R-:W-:Y:S01]  /*39b0*/  IMAD R5, R4, UR7, R5 ;  /* 0x0000000704057c24 */ /* 0x000fe2000f8e0205 */
[----:B------:R-:W-:Y:S02]  /*39c0*/  ULDC.64 UR6, c[0x0][0x5b0] ;  /* 0x00016c0000067ab9 */ /* 0x000fe40000000a00 */
[----:B------:R-:W-:Y:S02]  /*39d0*/  IMAD R29, R25, UR6, RZ ;  /* 0x00000006191d7c24 */ /* 0x000fe4000f8e02ff */
[----:B------:R-:W-:Y:S02]  /*39e0*/  IADD3.X R27, R32, R27, R5, P0, !PT ;  /* 0x0000001b201b7210 */ /* 0x000fe400007fe405 */
[----:B------:R-:W-:Y:S01]  /*39f0*/  ISETP.GE.AND P0, PT, R30, 0x1, PT ;  /* 0x000000011e00780c */ /* 0x000fe20003f06270 */
[C---:B------:R-:W-:Y:S02]  /*3a00*/  IMAD R29, R24.reuse, UR7, R29 ;  /* 0x00000007181d7c24 */ /* 0x040fe4000f8e021d */
[----:B------:R-:W-:Y:S01]  /*3a10*/  IMAD.WIDE.U32 R4, R24, UR6, R26 ;  /* 0x0000000618047c25 */ /* 0x000fe2000f8e001a */
[----:B------:R-:W-:-:S02]  /*3a20*/  ISETP.LT.OR P4, PT, R6, 0x1, !P0 ;  /* 0x000000010600780c */ /* 0x000fc40004781670 */
[----:B------:R-:W-:-:S04]  /*3a30*/  IADD3 R4, P1, R4, UR16, RZ ;  /* 0x0000001004047c10 */ /* 0x000fc8000ff3e0ff */
[----:B------:R-:W-:-:S07]  /*3a40*/  IADD3.X R5, R5, UR17, R29, P1, !PT ;  /* 0x0000001105057c10 */ /* 0x000fce0008ffe41d */
[----:B------:R-:W-:Y:S05]  /*3a50*/  @P4 BRA `(.L_x_45) ;  /* 0x0000000000044947 */ /* 0x000fea0003800000 */
[----:B------:R0:W5:Y:S02]  /*3a60*/  LDG.E.U8 R28, desc[UR20][R4.64] ;  /* 0x00000014041c7981 */ /* 0x000164000c1e1100 */
.L_x_45:
[----:B------:R-:W-:Y:S05]  /*3a70*/  BSYNC B1 ;  /* 0x0000000000017941 */ /* 0x000fea0003800000 */
.L_x_44:
[----:B-----5:R-:W-:Y:S01]  /*3a80*/  LOP3.LUT R28, R28, 0xff, RZ, 0xc0, !PT ;  /* 0x000000ff1c1c7812 */ /* 0x020fe200078ec0ff */
[----:B------:R-:W-:Y:S01]  /*3a90*/  BSSY B1, `(.L_x_46) ;  /* 0x000000b000017945 */ /* 0x000fe20003800000 */
[----:B------:R-:W-:Y:S02]  /*3aa0*/  ISETP.LT.OR P3, PT, R6, 0x2, !P0 ;  /* 0x000000020600780c */ /* 0x000fe40004761670 */
[----:B------:R-:W-:-:S05]  /*3ab0*/  F2FP.F16.E5M2.UNPACK_B R28, R28 ;  /* 0x0000001cff1c723e */ /* 0x000fca00020004ff */
[----:B------:R-:W-:-:S05]  /*3ac0*/  HADD2.F32 R28, -RZ, R28.H0_H0 ;  /* 0x2000001cff1c7230 */ /* 0x000fca0000004100 */
[----:B------:R-:W-:-:S04]  /*3ad0*/  FMUL R28, R28, R15 ;  /* 0x0000000f1c1c7220 */ /* 0x000fc80000400000 */
[----:B--2---:R-:W-:-:S05]  /*3ae0*/  FFMA R28, R151, R14, R28 ;  /* 0x0000000e971c7223 */ /* 0x004fca000000001c */
[----:B------:R-:W-:Y:S02]  /*3af0*/  F2FP.SATFINITE.E5M2.F32.PACK_AB_MERGE_C R29, RZ, R28, RZ ;  /* 0x0000001cff1d723e */ /* 0x000fe400048060ff */
[----:B------:R-:W-:-:S03]  /*3b00*/  PRMT R28, RZ, 0x7610, R28 ;  /* 0x00007610ff1c7816 */ /* 0x000fc6000000001c */
[----:B------:R1:W-:Y:S01]  /*3b10*/  @!P4 STG.E.U8 desc[UR20][R20.64], R29 ;  /* 0x0000001d1400c986 */ /* 0x0003e2000c101114 */
[----:B------:R-:W-:Y:S05]  /*3b20*/  @P3 BRA `(.L_x_47) ;  /* 0x0000000000043947 */ /* 0x000fea0003800000 */
[----:B------:R2:W5:Y:S02]  /*3b30*/  LDG.E.U8 R28, desc[UR20][R4.64+0x1] ;  /* 0x00000114041c7981 */ /* 0x000564000c1e1100 */
.L_x_47:
[----:B------:R-:W-:Y:S05]  /*3b40*/  BSYNC B1 ;  /* 0x0000000000017941 */ /* 0x000fea0003800000 */
.L_x_46:
[----:B-----5:R-:W-:Y:S01]  /*3b50*/  LOP3.LUT R28, R28, 0xff, RZ, 0xc0, !PT ;  /* 0x000000ff1c1c7812 */ /* 0x020fe200078ec0ff */
[----:B------:R-:W-:Y:S01]  /*3b60*/  BSSY B1, `(.L_x_48) ;  /* 0x0000013000017945 */ /* 0x000fe20003800000 */
[----:B-1----:R-:W-:Y:S02]  /*3b70*/  IADD3 R29, P1, R24, 0x8, RZ ;  /* 0x00000008181d7810 */ /* 0x002fe40007f3e0ff */
[----:B------:R-:W-:-:S03]  /*3b80*/  F2FP.F16.E5M2.UNPACK_B R28, R28 ;  /* 0x0000001cff1c723e */ /* 0x000fc600020004ff */
[----:B------:R-:W-:Y:S01]  /*3b90*/  IMAD.X R24, RZ, RZ, R25, P1 ;  /* 0x000000ffff187224 */ /* 0x000fe200008e0619 */
[----:B------:R-:W-:Y:S01]  /*3ba0*/  ISETP.GE.AND P1, PT, R30, 0x9, PT ;  /* 0x000000091e00780c */ /* 0x000fe20003f26270 */
[----:B------:R-:W-:Y:S02]  /*3bb0*/  HADD2.F32 R28, -RZ, R28.H0_H0 ;  /* 0x2000001cff1c7230 */ /* 0x000fe40000004100 */
[----:B------:R-:W-:Y:S01]  /*3bc0*/  IMAD R24, R24, UR6, RZ ;  /* 0x0000000618187c24 */ /* 0x000fe2000f8e02ff */
[----:B------:R-:W-:Y:S01]  /*3bd0*/  ISETP.LT.OR P5, PT, R6, 0x1, !P1 ;  /* 0x000000010600780c */ /* 0x000fe20004fa1670 */
[----:B------:R-:W-:-:S04]  /*3be0*/  IMAD.WIDE.U32 R26, R29, UR6, R26 ;  /* 0x000000061d1a7c25 */ /* 0x000fc8000f8e001a */
[----:B------:R-:W-:Y:S01]  /*3bf0*/  FMUL R25, R28, R15 ;  /* 0x0000000f1c197220 */ /* 0x000fe20000400000 */
[----:B------:R-:W-:-:S03]  /*3c00*/  IMAD R29, R29, UR7, R24 ;  /* 0x000000071d1d7c24 */ /* 0x000fc6000f8e0218 */
[----:B------:R-:W-:Y:S01]  /*3c10*/  FFMA R25, R146, R14, R25 ;  /* 0x0000000e92197223 */ /* 0x000fe20000000019 */
[----:B------:R-:W-:Y:S02]  /*3c20*/  IADD3 R24, P4, R26, UR16, RZ ;  /* 0x000000101a187c10 */ /* 0x000fe4000ff9e0ff */
[----:B------:R-:W-:Y:S02]  /*3c30*/  PRMT R26, RZ, 0x7610, R26 ;  /* 0x00007610ff1a7816 */ /* 0x000fe4000000001a */
[----:B------:R-:W-:Y:S02]  /*3c40*/  F2FP.SATFINITE.E5M2.F32.PACK_AB_MERGE_C R31, RZ, R25, RZ ;  /* 0x00000019ff1f723e */ /* 0x000fe400048060ff */
[----:B------:R-:W-:-:S03]  /*3c50*/  IADD3.X R25, R27, UR17, R29, P4, !PT ;  /* 0x000000111b197c10 */ /* 0x000fc6000a7fe41d */
[----:B------:R1:W-:Y:S01]  /*3c60*/  @!P3 STG.E.U8 desc[UR20][R20.64+0x1], R31 ;  /* 0x0000011f1400b986 */ /* 0x0003e2000c101114 */
[----:B------:R-:W-:Y:S05]  /*3c70*/  @P5 BRA `(.L_x_49) ;  /* 0x0000000000045947 */ /* 0x000fea0003800000 */
[----:B------:R3:W5:Y:S02]  /*3c80*/  LDG.E.U8 R26, desc[UR20][R24.64] ;  /* 0x00000014181a7981 */ /* 0x000764000c1e1100 */
.L_x_49:
[----:B------:R-:W-:Y:S05]  /*3c90*/  BSYNC B1 ;  /* 0x0000000000017941 */ /* 0x000fea0003800000 */
.L_x_48:
[----:B-----5:R-:W-:Y:S01]  /*3ca0*/  LOP3.LUT R26, R26, 0xff, RZ, 0xc0, !PT ;  /* 0x000000ff1a1a7812 */ /* 0x020fe200078ec0ff */
[----:B------:R-:W-:Y:S01]  /*3cb0*/  BSSY B1, `(.L_x_50) ;  /* 0x000000b000017945 */ /* 0x000fe20003800000 */
[----:B------:R-:W-:Y:S02]  /*3cc0*/  ISETP.LT.OR P3, PT, R6, 0x2, !P1 ;  /* 0x000000020600780c */ /* 0x000fe40004f61670 */
[----:B------:R-:W-:-:S05]  /*3cd0*/  F2FP.F16.E5M2.UNPACK_B R26, R26 ;  /* 0x0000001aff1a723e */ /* 0x000fca00020004ff */
[----:B------:R-:W-:-:S05]  /*3ce0*/  HADD2.F32 R26, -RZ, R26.H0_H0 ;  /* 0x2000001aff1a7230 */ /* 0x000fca0000004100 */
[----:B------:R-:W-:-:S04]  /*3cf0*/  FMUL R26, R26, R15 ;  /* 0x0000000f1a1a7220 */ /* 0x000fc80000400000 */
[----:B------:R-:W-:-:S05]  /*3d00*/  FFMA R26, R149, R14, R26 ;  /* 0x0000000e951a7223 */ /* 0x000fca000000001a */
[----:B------:R-:W-:Y:S02]  /*3d10*/  F2FP.SATFINITE.E5M2.F32.PACK_AB_MERGE_C R27, RZ, R26, RZ ;  /* 0x0000001aff1b723e */ /* 0x000fe400048060ff */
[----:B------:R-:W-:-:S03]  /*3d20*/  PRMT R26, RZ, 0x7610, R26 ;  /* 0x00007610ff1a7816 */ /* 0x000fc6000000001a */
[----:B------:R4:W-:Y:S01]  /*3d30*/  @!P5 STG.E.U8 desc[UR20][R18.64], R27 ;  /* 0x0000001b1200d986 */ /* 0x0009e2000c101114 */
[----:B------:R-:W-:Y:S05]  /*3d40*/  @P3 BRA `(.L_x_51) ;  /* 0x0000000000043947 */ /* 0x000fea0003800000 */
[----:B------:R0:W5:Y:S02]  /*3d50*/  LDG.E.U8 R26, desc[UR20][R24.64+0x1] ;  /* 0x00000114181a7981 */ /* 0x000164000c1e1100 */
.L_x_51:
[----:B------:R-:W-:Y:S05]  /*3d60*/  BSYNC B1 ;  /* 0x0000000000017941 */ /* 0x000fea0003800000 */
.L_x_50:
[----:B-----5:R-:W-:Y:S01]  /*3d70*/  LOP3.LUT R26, R26, 0xff, RZ, 0xc0, !PT ;  /* 0x000000ff1a1a7812 */ /* 0x020fe200078ec0ff */
[----:B------:R-:W-:Y:S01]  /*3d80*/  BSSY B1, `(.L_x_52) ;  /* 0x000000b000017945 */ /* 0x000fe20003800000 */
[----:B------:R-:W-:Y:S02]  /*3d90*/  ISETP.LT.OR P4, PT, R6, 0x9, !P0 ;  /* 0x000000090600780c */ /* 0x000fe40004781670 */
[----:B------:R-:W-:-:S05]  /*3da0*/  F2FP.F16.E5M2.UNPACK_B R26, R26 ;  /* 0x0000001aff1a723e */ /* 0x000fca00020004ff */
[----:B------:R-:W-:-:S05]  /*3db0*/  HADD2.F32 R26, -RZ, R26.H0_H0 ;  /* 0x2000001aff1a7230 */ /* 0x000fca0000004100 */
[----:B----4-:R-:W-:Y:S01]  /*3dc0*/  FMUL R27, R26, R15 ;  /* 0x0000000f1a1b7220 */ /* 0x010fe20000400000 */
[----:B------:R-:W-:-:S03]  /*3dd0*/  PRMT R26, RZ, 0x7610, R26 ;  /* 0x00007610ff1a7816 */ /* 0x000fc6000000001a */
[----:B------:R-:W-:-:S05]  /*3de0*/  FFMA R27, R144, R14, R27 ;  /* 0x0000000e901b7223 */ /* 0x000fca000000001b */
[----:B------:R-:W-:-:S05]  /*3df0*/  F2FP.SATFINITE.E5M2.F32.PACK_AB_MERGE_C R27, RZ, R27, RZ ;  /* 0x0000001bff1b723e */ /* 0x000fca00048060ff */
[----:B------:R4:W-:Y:S01]  /*3e00*/  @!P3 STG.E.U8 desc[UR20][R18.64+0x1], R27 ;  /* 0x0000011b1200b986 */ /* 0x0009e2000c101114 */
[----:B------:R-:W-:Y:S05]  /*3e10*/  @P4 BRA `(.L_x_53) ;  /* 0x0000000000044947 */ /* 0x000fea0003800000 */
[----:B------:R0:W5:Y:S02]  /*3e20*/  LDG.E.U8 R26, desc[UR20][R4.64+0x8] ;  /* 0x00000814041a7981 */ /* 0x000164000c1e1100 */
.L_x_53:
[----:B------:R-:W-:Y:S05]  /*3e30*/  BSYNC B1 ;  /* 0x0000000000017941 */ /* 0x000fea0003800000 */
.L_x_52:
[----:B-----5:R-:W-:Y:S01]  /*3e40*/  LOP3.LUT R26, R26, 0xff, RZ, 0xc0, !PT ;  /* 0x000000ff1a1a7812 */ /* 0x020fe200078ec0ff */
[----:B------:R-:W-:Y:S01]  /*3e50*/  BSSY B1, `(.L_x_54) ;  /* 0x000000b000017945 */ /* 0x000fe20003800000 */
[----:B------:R-:W-:Y:S02]  /*3e60*/  ISETP.LT.OR P3, PT, R6, 0xa, !P0 ;  /* 0x0000000a0600780c */ /* 0x000fe40004761670 */
[----:B------:R-:W-:-:S05]  /*3e70*/  F2FP.F16.E5M2.UNPACK_B R26, R26 ;  /* 0x0000001aff1a723e */ /* 0x000fca00020004ff */
[----:B------:R-:W-:-:S05]  /*3e80*/  HADD2.F32 R26, -RZ, R26.H0_H0 ;  /* 0x2000001aff1a7230 */ /* 0x000fca0000004100 */
[----:B------:R-:W-:-:S04]  /*3e90*/  FMUL R26, R26, R15 ;  /* 0x0000000f1a1a7220 */ /* 0x000fc80000400000 */
[----:B------:R-:W-:-:S05]  /*3ea0*/  FFMA R26, R147, R14, R26 ;  /* 0x0000000e931a7223 */ /* 0x000fca000000001a */
[----:B----4-:R-:W-:Y:S02]  /*3eb0*/  F2FP.SATFINITE.E5M2.F32.PACK_AB_MERGE_C R27, RZ, R26, RZ ;  /* 0x0000001aff1b723e */ /* 0x010fe400048060ff */
[----:B------:R-:W-:-:S03]  /*3ec0*/  PRMT R26, RZ, 0x7610, R26 ;  /* 0x00007610ff1a7816 */ /* 0x000fc6000000001a */
[----:B------:R4:W-:Y:S01]  /*3ed0*/  @!P4 STG.E.U8 desc[UR20][R20.64+0x8], R27 ;  /* 0x0000081b1400c986 */ /* 0x0009e2000c101114 */
[----:B------:R-:W-:Y:S05]  /*3ee0*/  @P3 BRA `(.L_x_55) ;  /* 0x0000000000043947 */ /* 0x000fea0003800000 */
[----:B------:R0:W5:Y:S02]  /*3ef0*/  LDG.E.U8 R26, desc[UR20][R4.64+0x9] ;  /* 0x00000914041a7981 */ /* 0x000164000c1e1100 */
.L_x_55:
[----:B------:R-:W-:Y:S05]  /*3f00*/  BSYNC B1 ;  /* 0x0000000000017941 */ /* 0x000fea0003800000 */
.L_x_54:
        /* <DEDUP_REMOVED lines=12> */
.L_x_57:
[----:B------:R-:W-:Y:S05]  /*3fd0*/  BSYNC B1 ;  /* 0x0000000000017941 */ /* 0x000fea0003800000 */
.L_x_56:
        /* <DEDUP_REMOVED lines=12> */
.L_x_59:
[----:B------:R-:W-:Y:S05]  /*40a0*/  BSYNC B1 ;  /* 0x0000000000017941 */ /* 0x000fea0003800000 */
.L_x_58:
        /* <DEDUP_REMOVED lines=12> */
.L_x_61:
[----:B------:R-:W-:Y:S05]  /*4170*/  BSYNC B1 ;  /* 0x0000000000017941 */ /* 0x000fea0003800000 */
.L_x_60:
        /* <DEDUP_REMOVED lines=12> */
.L_x_63:
[----:B------:R-:W-:Y:S05]  /*4240*/  BSYNC B1 ;  /* 0x0000000000017941 */ /* 0x000fea0003800000 */
.L_x_62:
        /* <DEDUP_REMOVED lines=12> */
.L_x_65:
[----:B------:R-:W-:Y:S05]  /*4310*/  BSYNC B1 ;  /* 0x0000000000017941 */ /* 0x000fea0003800000 */
.L_x_64:
        /* <DEDUP_REMOVED lines=12> */
.L_x_67:
[----:B------:R-:W-:Y:S05]  /*43e0*/  BSYNC B1 ;  /* 0x0000000000017941 */ /* 0x000fea0003800000 */
.L_x_66:
        /* <DEDUP_REMOVED lines=12> */
.L_x_69:
[----:B------:R-:W-:Y:S05]  /*44b0*/  BSYNC B1 ;  /* 0x0000000000017941 */ /* 0x000fea0003800000 */
.L_x_68:
        /* <DEDUP_REMOVED lines=12> */
.L_x_71:
[----:B------:R-:W-:Y:S05]  /*4580*/  BSYNC B1 ;  /* 0x0000000000017941 */ /* 0x000fea0003800000 */
.L_x_70:
        /* <DEDUP_REMOVED lines=12> */
.L_x_73:
[----:B------:R-:W-:Y:S05]  /*4650*/  BSYNC B1 ;  /* 0x0000000000017941 */ /* 0x000fea0003800000 */
.L_x_72:
        /* <DEDUP_REMOVED lines=12> */
.L_x_75:
[----:B------:R-:W-:Y:S05]  /*4720*/  BSYNC B1 ;  /* 0x0000000000017941 */ /* 0x000fea0003800000 */
.L_x_74:
        /* <DEDUP_REMOVED lines=12> */
.L_x_77:
[----:B------:R-:W-:Y:S05]  /*47f0*/  BSYNC B1 ;  /* 0x0000000000017941 */ /* 0x000fea0003800000 */
.L_x_76:
        /* <DEDUP_REMOVED lines=12> */
.L_x_79:
[----:B------:R-:W-:Y:S05]  /*48c0*/  BSYNC B1 ;  /* 0x0000000000017941 */ /* 0x000fea0003800000 */
.L_x_78:
        /* <DEDUP_REMOVED lines=12> */
.L_x_81:
[----:B------:R-:W-:Y:S05]  /*4990*/  BSYNC B1 ;  /* 0x0000000000017941 */ /* 0x000fea0003800000 */
.L_x_80:
        /* <DEDUP_REMOVED lines=12> */
.L_x_83:
[----:B------:R-:W-:Y:S05]  /*4a60*/  BSYNC B1 ;  /* 0x0000000000017941 */ /* 0x000fea0003800000 */
.L_x_82:
        /* <DEDUP_REMOVED lines=12> */
.L_x_85:
[----:B------:R-:W-:Y:S05]  /*4b30*/  BSYNC B1 ;  /* 0x0000000000017941 */ /* 0x000fea0003800000 */
.L_x_84:
        /* <DEDUP_REMOVED lines=12> */
.L_x_87:
[----:B------:R-:W-:Y:S05]  /*4c00*/  BSYNC B1 ;  /* 0x0000000000017941 */ /* 0x000fea0003800000 */
.L_x_86:
        /* <DEDUP_REMOVED lines=12> */
.L_x_89:
[----:B------:R-:W-:Y:S05]  /*4cd0*/  BSYNC B1 ;  /* 0x0000000000017941 */ /* 0x000fea0003800000 */
.L_x_88:
        /* <DEDUP_REMOVED lines=12> */
.L_x_91:
[----:B------:R-:W-:Y:S05]  /*4da0*/  BSYNC B1 ;  /* 0x0000000000017941 */ /* 0x000fea0003800000 */
.L_x_90:
        /* <DEDUP_REMOVED lines=12> */
.L_x_93:
[----:B------:R-:W-:Y:S05]  /*4e70*/  BSYNC B1 ;  /* 0x0000000000017941 */ /* 0x000fea0003800000 */
.L_x_92:
        /* <DEDUP_REMOVED lines=12> */
.L_x_95:
[----:B------:R-:W-:Y:S05]  /*4f40*/  BSYNC B1 ;  /* 0x0000000000017941 */ /* 0x000fea0003800000 */
.L_x_94:
        /* <DEDUP_REMOVED lines=12> */
.L_x_97:
[----:B------:R-:W-:Y:S05]  /*5010*/  BSYNC B1 ;  /* 0x0000000000017941 */ /* 0x000fea0003800000 */
.L_x_96:
        /* <DEDUP_REMOVED lines=12> */
.L_x_99:
[----:B------:R-:W-:Y:S05]  /*50e0*/  BSYNC B1 ;  /* 0x0000000000017941 */ /* 0x000fea0003800000 */
.L_x_98:
        /* <DEDUP_REMOVED lines=12> */
.L_x_101:
[----:B------:R-:W-:Y:S05]  /*51b0*/  BSYNC B1 ;  /* 0x0000000000017941 */ /* 0x000fea0003800000 */
.L_x_100:
        /* <DEDUP_REMOVED lines=12> */
.L_x_103:
[----:B------:R-:W-:Y:S05]  /*5280*/  BSYNC B1 ;  /* 0x0000000000017941 */ /* 0x000fea0003800000 */
.L_x_102:
        /* <DEDUP_REMOVED lines=12> */
.L_x_105:
[----:B------:R-:W-:Y:S05]  /*5350*/  BSYNC B1 ;  /* 0x0000000000017941 */ /* 0x000fea0003800000 */
.L_x_104:
        /* <DEDUP_REMOVED lines=12> */
.L_x_107:
[----:B------:R-:W-:Y:S05]  /*5420*/  BSYNC B1 ;  /* 0x0000000000017941 */ /* 0x000fea0003800000 */
.L_x_106:
        /* <DEDUP_REMOVED lines=12> */
.L_x_109:
[----:B------:R-:W-:Y:S05]  /*54f0*/  BSYNC B1 ;  /* 0x0000000000017941 */ /* 0x000fea0003800000 */
.L_x_108:
        /* <DEDUP_REMOVED lines=12> */
.L_x_111:
[----:B------:R-:W-:Y:S05]  /*55c0*/  BSYNC B1 ;  /* 0x0000000000017941 */ /* 0x000fea0003800000 */
.L_x_110:
        /* <DEDUP_REMOVED lines=12> */
.L_x_113:
[----:B------:R-:W-:Y:S05]  /*5690*/  BSYNC B1 ;  /* 0x0000000000017941 */ /* 0x000fea0003800000 */
.L_x_112:
        /* <DEDUP_REMOVED lines=12> */
.L_x_115:
[----:B------:R-:W-:Y:S05]  /*5760*/  BSYNC B1 ;  /* 0x0000000000017941 */ /* 0x000fea0003800000 */
.L_x_114:
        /* <DEDUP_REMOVED lines=12> */
.L_x_117:
[----:B------:R-:W-:Y:S05]  /*5830*/  BSYNC B1 ;  /* 0x0000000000017941 */ /* 0x000fea0003800000 */
.L_x_116:
        /* <DEDUP_REMOVED lines=12> */
.L_x_119:
[----:B------:R-:W-:Y:S05]  /*5900*/  BSYNC B1 ;  /* 0x0000000000017941 */ /* 0x000fea0003800000 */
.L_x_118:
        /* <DEDUP_REMOVED lines=12> */
.L_x_121:
[----:B------:R-:W-:Y:S05]  /*59d0*/  BSYNC B1 ;  /* 0x0000000000017941 */ /* 0x000fea0003800000 */
.L_x_120:
        /* <DEDUP_REMOVED lines=12> */
.L_x_123:
[----:B------:R-:W-:Y:S05]  /*5aa0*/  BSYNC B1 ;  /* 0x0000000000017941 */ /* 0x000fea0003800000 */
.L_x_122:
        /* <DEDUP_REMOVED lines=12> */
.L_x_125:
[----:B------:R-:W-:Y:S05]  /*5b70*/  BSYNC B1 ;  /* 0x0000000000017941 */ /* 0x000fea0003800000 */
.L_x_124:
        /* <DEDUP_REMOVED lines=12> */
.L_x_127:
[----:B------:R-:W-:Y:S05]  /*5c40*/  BSYNC B1 ;  /* 0x0000000000017941 */ /* 0x000fea0003800000 */
.L_x_126:
        /* <DEDUP_REMOVED lines=12> */
.L_x_129:
[----:B------:R-:W-:Y:S05]  /*5d10*/  BSYNC B1 ;  /* 0x0000000000017941 */ /* 0x000fea0003800000 */
.L_x_128:
        /* <DEDUP_REMOVED lines=12> */
.L_x_131:
[----:B------:R-:W-:Y:S05]  /*5de0*/  BSYNC B1 ;  /* 0x0000000000017941 */ /* 0x000fea0003800000 */
.L_x_130:
        /* <DEDUP_REMOVED lines=12> */
.L_x_133:
[----:B------:R-:W-:Y:S05]  /*5eb0*/  BSYNC B1 ;  /* 0x0000000000017941 */ /* 0x000fea0003800000 */
.L_x_132:
        /* <DEDUP_REMOVED lines=12> */
.L_x_135:
[----:B------:R-:W-:Y:S05]  /*5f80*/  BSYNC B1 ;  /* 0x0000000000017941 */ /* 0x000fea0003800000 */
.L_x_134:
        /* <DEDUP_REMOVED lines=12> */
.L_x_137:
[----:B------:R-:W-:Y:S05]  /*6050*/  BSYNC B1 ;  /* 0x0000000000017941 */ /* 0x000fea0003800000 */
.L_x_136:
        /* <DEDUP_REMOVED lines=12> */
.L_x_139:
[----:B------:R-:W-:Y:S05]  /*6120*/  BSYNC B1 ;  /* 0x0000000000017941 */ /* 0x000fea0003800000 */
.L_x_138:
        /* <DEDUP_REMOVED lines=12> */
.L_x_141:
[----:B------:R-:W-:Y:S05]  /*61f0*/  BSYNC B1 ;  /* 0x0000000000017941 */ /* 0x000fea0003800000 */
.L_x_140:
        /* <DEDUP_REMOVED lines=12> */
.L_x_143:
[----:B------:R-:W-:Y:S05]  /*62c0*/  BSYNC B1 ;  /* 0x0000000000017941 */ /* 0x000fea0003800000 */
.L_x_142:
        /* <DEDUP_REMOVED lines=12> */
.L_x_145:
[----:B------:R-:W-:Y:S05]  /*6390*/  BSYNC B1 ;  /* 0x0000000000017941 */ /* 0x000fea0003800000 */
.L_x_144:
        /* <DEDUP_REMOVED lines=12> */
.L_x_147:
[----:B------:R-:W-:Y:S05]  /*6460*/  BSYNC B1 ;  /* 0x0000000000017941 */ /* 0x000fea0003800000 */
.L_x_146:
        /* <DEDUP_REMOVED lines=12> */
.L_x_149:
[----:B------:R-:W-:Y:S05]  /*6530*/  BSYNC B1 ;  /* 0x0000000000017941 */ /* 0x000fea0003800000 */
.L_x_148:
        /* <DEDUP_REMOVED lines=12> */
.L_x_151:
[----:B------:R-:W-:Y:S05]  /*6600*/  BSYNC B1 ;  /* 0x0000000000017941 */ /* 0x000fea0003800000 */
.L_x_150:
        /* <DEDUP_REMOVED lines=12> */
.L_x_153:
[----:B------:R-:W-:Y:S05]  /*66d0*/  BSYNC B1 ;  /* 0x0000000000017941 */ /* 0x000fea0003800000 */
.L_x_152:
        /* <DEDUP_REMOVED lines=12> */
.L_x_155:
[----:B------:R-:W-:Y:S05]  /*67a0*/  BSYNC B1 ;  /* 0x0000000000017941 */ /* 0x000fea0003800000 */
.L_x_154:
        /* <DEDUP_REMOVED lines=12> */
.L_x_157:
[----:B------:R-:W-:Y:S05]  /*6870*/  BSYNC B1 ;  /* 0x0000000000017941 */ /* 0x000fea0003800000 */
.L_x_156:
        /* <DEDUP_REMOVED lines=12> */
.L_x_159:
[----:B------:R-:W-:Y:S05]  /*6940*/  BSYNC B1 ;  /* 0x0000000000017941 */ /* 0x000fea0003800000 */
.L_x_158:
        /* <DEDUP_REMOVED lines=12> */
.L_x_161:
[----:B------:R-:W-:Y:S05]  /*6a10*/  BSYNC B1 ;  /* 0x0000000000017941 */ /* 0x000fea0003800000 */
.L_x_160:
        /* <DEDUP_REMOVED lines=12> */
.L_x_163:
[----:B------:R-:W-:Y:S05]  /*6ae0*/  BSYNC B1 ;  /* 0x0000000000017941 */ /* 0x000fea0003800000 */
.L_x_162:
        /* <DEDUP_REMOVED lines=12> */
.L_x_165:
[----:B------:R-:W-:Y:S05]  /*6bb0*/  BSYNC B1 ;  /* 0x0000000000017941 */ /* 0x000fea0003800000 */
.L_x_164:
[----:B-----5:R-:W-:Y:S01]  /*6bc0*/  LOP3.LUT R26, R26, 0xff, RZ, 0xc0, !PT ;  /* 0x000000ff1a1a7812 */ /* 0x020fe200078ec0ff */
[----:B------:R-:W-:Y:S01]  /*6bd0*/  BSSY B1, `(.L_x_166) ;  /* 0x000000b000017945 */ /* 0x000fe20003800000 */
[----:B------:R-:W-:Y:S02]  /*6be0*/  ISETP.LT.OR P0, PT, R6, 0x7a, !P0 ;  /* 0x0000007a0600780c */ /* 0x000fe40004701670 */
[----:B------:R-:W-:-:S05]  /*6bf0*/  F2FP.F16.E5M2.UNPACK_B R26, R26 ;  /* 0x0000001aff1a723e */ /* 0x000fca00020004ff */
[----:B------:R-:W-:-:S05]  /*6c00*/  HADD2.F32 R26, -RZ, R26.H0_H0 ;  /* 0x2000001aff1a7230 */ /* 0x000fca0000004100 */
[----:B------:R-:W-:-:S04]  /*6c10*/  FMUL R26, R26, R15 ;  /* 0x0000000f1a1a7220 */ /* 0x000fc80000400000 */
[----:B------:R-:W-:Y:S01]  /*6c20*/  FFMA R26, R23, R14, R26 ;  /* 0x0000000e171a7223 */ /* 0x000fe2000000001a */
[----:B------:R-:W-:-:S04]  /*6c30*/  PRMT R23, RZ, 0x7610, R23 ;  /* 0x00007610ff177816 */ /* 0x000fc80000000017 */
[----:B----4-:R-:W-:-:S05]  /*6c40*/  F2FP.SATFINITE.E5M2.F32.PACK_AB_MERGE_C R27, RZ, R26, RZ ;  /* 0x0000001aff1b723e */ /* 0x010fca00048060ff */
[----:B------:R4:W-:Y:S01]  /*6c50*/  @!P4 STG.E.U8 desc[UR20][R20.64+0x78], R27 ;  /* 0x0000781b1400c986 */ /* 0x0009e2000c101114 */
[----:B------:R-:W-:Y:S05]  /*6c60*/  @P0 BRA `(.L_x_167) ;  /* 0x0000000000040947 */ /* 0x000fea0003800000 */
[----:B------:R0:W5:Y:S02]  /*6c70*/  LDG.E.U8 R23, desc[UR20][R4.64+0x79] ;  /* 0x0000791404177981 */ /* 0x000164000c1e1100 */
.L_x_167:
[----:B------:R-:W-:Y:S05]  /*6c80*/  BSYNC B1 ;  /* 0x0000000000017941 */ /* 0x000fea0003800000 */
.L_x_166:
[----:B-----5:R-:W-:Y:S01]  /*6c90*/  LOP3.LUT R23, R23, 0xff, RZ, 0xc0, !PT ;  /* 0x000000ff17177812 */ /* 0x020fe200078ec0ff */
[----:B------:R-:W-:Y:S01]  /*6ca0*/  BSSY B1, `(.L_x_168) ;  /* 0x000000b000017945 */ /* 0x000fe20003800000 */
[----:B------:R-:W-:Y:S02]  /*6cb0*/  ISETP.LT.OR P3, PT, R6, 0x79, !P1 ;  /* 0x000000790600780c */ /* 0x000fe40004f61670 */
[----:B------:R-:W-:-:S05]  /*6cc0*/  F2FP.F16.E5M2.UNPACK_B R23, R23 ;  /* 0x00000017ff17723e */ /* 0x000fca00020004ff */
[----:B0-2---:R-:W-:-:S05]  /*6cd0*/  HADD2.F32 R4, -RZ, R23.H0_H0 ;  /* 0x20000017ff047230 */ /* 0x005fca0000004100 */
[----:B------:R-:W-:Y:S01]  /*6ce0*/  FMUL R5, R4, R15 ;  /* 0x0000000f04057220 */ /* 0x000fe20000400000 */
[----:B------:R-:W-:-:S03]  /*6cf0*/  PRMT R4, RZ, 0x7610, R4 ;  /* 0x00007610ff047816 */ /* 0x000fc60000000004 */
[----:B------:R-:W-:-:S05]  /*6d00*/  FFMA R5, R22, R14, R5 ;  /* 0x0000000e16057223 */ /* 0x000fca0000000005 */
[----:B------:R-:W-:-:S05]  /*6d10*/  F2FP.SATFINITE.E5M2.F32.PACK_AB_MERGE_C R5, RZ, R5, RZ ;  /* 0x00000005ff05723e */ /* 0x000fca00048060ff */
[----:B------:R0:W-:Y:S01]  /*6d20*/  @!P0 STG.E.U8 desc[UR20][R20.64+0x79], R5 ;  /* 0x0000790514008986 */ /* 0x0001e2000c101114 */
[----:B------:R-:W-:Y:S05]  /*6d30*/  @P3 BRA `(.L_x_169) ;  /* 0x0000000000043947 */ /* 0x000fea0003800000 */
[----:B------:R2:W5:Y:S02]  /*6d40*/  LDG.E.U8 R4, desc[UR20][R24.64+0x78] ;  /* 0x0000781418047981 */ /* 0x000564000c1e1100 */
.L_x_169:
[----:B------:R-:W-:Y:S05]  /*6d50*/  BSYNC B1 ;  /* 0x0000000000017941 */ /* 0x000fea0003800000 */
.L_x_168:
[----:B-----5:R-:W-:Y:S01]  /*6d60*/  LOP3.LUT R4, R4, 0xff, RZ, 0xc0, !PT ;  /* 0x000000ff04047812 */ /* 0x020fe200078ec0ff */
[----:B------:R-:W-:Y:S01]  /*6d70*/  BSSY B1, `(.L_x_170) ;  /* 0x000000b000017945 */ /* 0x000fe20003800000 */
[----:B------:R-:W-:Y:S02]  /*6d80*/  ISETP.LT.OR P1, PT, R6, 0x7a, !P1 ;  /* 0x0000007a0600780c */ /* 0x000fe40004f21670 */
[----:B------:R-:W-:-:S05]  /*6d90*/  F2FP.F16.E5M2.UNPACK_B R4, R4 ;  /* 0x00000004ff04723e */ /* 0x000fca00020004ff */
[----:B------:R-:W-:-:S05]  /*6da0*/  HADD2.F32 R4, -RZ, R4.H0_H0 ;  /* 0x20000004ff047230 */ /* 0x000fca0000004100 */
[----:B------:R-:W-:-:S04]  /*6db0*/  FMUL R4, R4, R15 ;  /* 0x0000000f04047220 */ /* 0x000fc80000400000 */
[----:B------:R-:W-:-:S05]  /*6dc0*/  FFMA R4, R89, R14, R4 ;  /* 0x0000000e59047223 */ /* 0x000fca0000000004 */
[----:B0-----:R-:W-:Y:S02]  /*6dd0*/  F2FP.SATFINITE.E5M2.F32.PACK_AB_MERGE_C R5, RZ, R4, RZ ;  /* 0x00000004ff05723e */ /* 0x001fe400048060ff */
[----:B------:R-:W-:-:S03]  /*6de0*/  PRMT R4, RZ, 0x7610, R4 ;  /* 0x00007610ff047816 */ /* 0x000fc60000000004 */
[----:B------:R0:W-:Y:S01]  /*6df0*/  @!P3 STG.E.U8 desc[UR20][R18.64+0x78], R5 ;  /* 0x000078051200b986 */ /* 0x0001e2000c101114 */
[----:B------:R-:W-:Y:S05]  /*6e00*/  @P1 BRA `(.L_x_171) ;  /* 0x0000000000041947 */ /* 0x000fea0003800000 */
[----:B------:R0:W5:Y:S02]  /*6e10*/  LDG.E.U8 R4, desc[UR20][R24.64+0x79] ;  /* 0x0000791418047981 */ /* 0x000164000c1e1100 */
.L_x_171:
[----:B------:R-:W-:Y:S05]  /*6e20*/  BSYNC B1 ;  /* 0x0000000000017941 */ /* 0x000fea0003800000 */
.L_x_170:
[----:B------:R-:W-:Y:S05]  /*6e30*/  @P1 BRA `(.L_x_172) ;  /* 0x0000001000281947 */ /* 0x000fea0003800000 */
[----:B-----5:R-:W-:-:S04]  /*6e40*/  LOP3.LUT R4, R4, 0xff, RZ, 0xc0, !PT ;  /* 0x000000ff04047812 */ /* 0x020fc800078ec0ff */
[----:B------:R-:W-:-:S05]  /*6e50*/  F2FP.F16.E5M2.UNPACK_B R4, R4 ;  /* 0x00000004ff04723e */ /* 0x000fca00020004ff */
[----:B------:R-:W-:-:S05]  /*6e60*/  HADD2.F32 R4, -RZ, R4.H0_H0 ;  /* 0x20000004ff047230 */ /* 0x000fca0000004100 */
[----:B0-----:R-:W-:-:S04]  /*6e70*/  FMUL R5, R4, R15 ;  /* 0x0000000f04057220 */ /* 0x001fc80000400000 */
[----:B------:R-:W-:-:S05]  /*6e80*/  FFMA R5, R88, R14, R5 ;  /* 0x0000000e58057223 */ /* 0x000fca0000000005 */
[----:B------:R-:W-:-:S05]  /*6e90*/  F2FP.SATFINITE.E5M2.F32.PACK_AB_MERGE_C R5, RZ, R5, RZ ;  /* 0x00000005ff05723e */ /* 0x000fca00048060ff */
[----:B------:R0:W-:Y:S01]  /*6ea0*/  STG.E.U8 desc[UR20][R18.64+0x79], R5 ;  /* 0x0000790512007986 */ /* 0x0001e2000c101114 */
[----:B------:R-:W-:Y:S05]  /*6eb0*/  BRA `(.L_x_172) ;  /* 0x0000001000087947 */ /* 0x000fea0003800000 */
.L_x_43:
[----:B------:R-:W-:Y:S01]  /*6ec0*/  ISETP.GE.AND P1, PT, R30, 0x1, PT ;  /* 0x000000011e00780c */ /* 0x000fe20003f26270 */
[-C--:B--2---:R-:W-:Y:S01]  /*6ed0*/  FMUL R151, R151, R14.reuse ;  /* 0x0000000e97977220 */ /* 0x084fe20000400000 */
[-C--:B------:R-:W-:Y:S01]  /*6ee0*/  FMUL R146, R146, R14.reuse ;  /* 0x0000000e92927220 */ /* 0x080fe20000400000 */
[----:B------:R-:W-:Y:S01]  /*6ef0*/  ISETP.GE.AND P0, PT, R30, 0x9, PT ;  /* 0x000000091e00780c */ /* 0x000fe20003f06270 */
[-C--:B------:R-:W-:Y:S01]  /*6f00*/  FMUL R149, R149, R14.reuse ;  /* 0x0000000e95957220 */ /* 0x080fe20000400000 */
[----:B------:R-:W-:Y:S01]  /*6f10*/  ISETP.LT.OR P4, PT, R6, 0x1, !P1 ;  /* 0x000000010600780c */ /* 0x000fe20004f81670 */
[-C--:B------:R-:W-:Y:S01]  /*6f20*/  FMUL R144, R144, R14.reuse ;  /* 0x0000000e90907220 */ /* 0x080fe20000400000 */
[----:B------:R-:W-:Y:S01]  /*6f30*/  ISETP.LT.OR P5, PT, R6, 0x2, !P1 ;  /* 0x000000020600780c */ /* 0x000fe20004fa1670 */
[-C--:B------:R-:W-:Y:S01]  /*6f40*/  FMUL R147, R147, R14.reuse ;  /* 0x0000000e93937220 */ /* 0x080fe20000400000 */
[----:B------:R-:W-:Y:S01]  /*6f50*/  F2FP.SATFINITE.E5M2.F32.PACK_AB_MERGE_C R151, RZ, R151, RZ ;  /* 0x00000097ff97723e */ /* 0x000fe200048060ff */
[----:B------:R-:W-:Y:S01]  /*6f60*/  FMUL R142, R142, R14 ;  /* 0x0000000e8e8e7220 */ /* 0x000fe20000400000 */
[----:B------:R-:W-:Y:S01]  /*6f70*/  F2FP.SATFINITE.E5M2.F32.PACK_AB_MERGE_C R5, RZ, R146, RZ ;  /* 0x00000092ff05723e */ /* 0x000fe200048060ff */
[-C--:B------:R-:W-:Y:S01]  /*6f80*/  FMUL R145, R145, R14.reuse ;  /* 0x0000000e91917220 */ /* 0x080fe20000400000 */
[----:B------:R-:W-:Y:S01]  /*6f90*/  ISETP.LT.OR P3, PT, R6, 0x1, !P0 ;  /* 0x000000010600780c */ /* 0x000fe20004761670 */
[-C--:B------:R-:W-:Y:S01]  /*6fa0*/  FMUL R140, R140, R14.reuse ;  /* 0x0000000e8c8c7220 */ /* 0x080fe20000400000 */
[C---:B------:R-:W-:Y:S01]  /*6fb0*/  ISETP.LT.OR P6, PT, R6.reuse, 0xa, !P1 ;  /* 0x0000000a0600780c */ /* 0x040fe20004fc1670 */
[-C--:B------:R-:W-:Y:S01]  /*6fc0*/  FMUL R143, R143, R14.reuse ;  /* 0x0000000e8f8f7220 */ /* 0x080fe20000400000 */
[----:B------:R-:W-:Y:S01]  /*6fd0*/  F2FP.SATFINITE.E5M2.F32.PACK_AB_MERGE_C R149, RZ, R149, RZ ;  /* 0x00000095ff95723e */ /* 0x000fe200048060ff */
[----:B------:R-:W-:Y:S01]  /*6fe0*/  @!P4 STG.E.U8 desc[UR20][R20.64], R151 ;  /* 0x000000971400c986 */ /* 0x000fe2000c101114 */
[----:B------:R-:W-:Y:S01]  /*6ff0*/  ISETP.LT.OR P4, PT, R6, 0x2, !P0 ;  /* 0x000000020600780c */ /* 0x000fe20004781670 */
[----:B------:R-:W-:Y:S01]  /*7000*/  FMUL R138, R138, R14 ;  /* 0x0000000e8a8a7220 */ /* 0x000fe20000400000 */
[----:B------:R-:W-:Y:S01]  /*7010*/  F2FP.SATFINITE.E5M2.F32.PACK_AB_MERGE_C R25, RZ, R144, RZ ;  /* 0x00000090ff19723e */ /* 0x000fe200048060ff */
[----:B------:R0:W-:Y:S01]  /*7020*/  @!P5 STG.E.U8 desc[UR20][R20.64+0x1], R5 ;  /* 0x000001051400d986 */ /* 0x0001e2000c101114 */
[C---:B------:R-:W-:Y:S01]  /*7030*/  ISETP.LT.OR P5, PT, R6.reuse, 0x9, !P1 ;  /* 0x000000090600780c */ /* 0x040fe20004fa1670 */
[-C--:B------:R-:W-:Y:S01]  /*7040*/  FMUL R141, R141, R14.reuse ;  /* 0x0000000e8d8d7220 */ /* 0x080fe20000400000 */
[----:B------:R-:W-:Y:S01]  /*7050*/  F2FP.SATFINITE.E5M2.F32.PACK_AB_MERGE_C R147, RZ, R147, RZ ;  /* 0x00000093ff93723e */ /* 0x000fe200048060ff */
[----:B------:R-:W-:Y:S01]  /*7060*/  @!P3 STG.E.U8 desc[UR20][R18.64], R149 ;  /* 0x000000951200b986 */ /* 0x000fe2000c101114 */
[----:B------:R-:W-:Y:S01]  /*7070*/  ISETP.LT.OR P3, PT, R6, 0x9, !P0 ;  /* 0x000000090600780c */ /* 0x000fe20004761670 */
[-C--:B------:R-:W-:Y:S01]  /*7080*/  FMUL R136, R136, R14.reuse ;  /* 0x0000000e88887220 */ /* 0x080fe20000400000 */
[----:B------:R-:W-:Y:S01]  /*7090*/  F2FP.SATFINITE.E5M2.F32.PACK_AB_MERGE_C R145, RZ, R145, RZ ;  /* 0x00000091ff91723e */ /* 0x000fe200048060ff */
[-C--:B------:R-:W-:Y:S01]  /*70a0*/  FMUL R139, R139, R14.reuse ;  /* 0x0000000e8b8b7220 */ /* 0x080fe20000400000 */
[----:B------:R-:W-:Y:S01]  /*70b0*/  F2FP.SATFINITE.E5M2.F32.PACK_AB_MERGE_C R143, RZ, R143, RZ ;  /* 0x0000008fff8f723e */ /* 0x000fe200048060ff */
[----:B------:R1:W-:Y:S01]  /*70c0*/  @!P4 STG.E.U8 desc[UR20][R18.64+0x1], R25 ;  /* 0x000001191200c986 */ /* 0x0003e2000c101114 */
[----:B------:R-:W-:Y:S01]  /*70d0*/  ISETP.LT.OR P4, PT, R6, 0xa, !P0 ;  /* 0x0000000a0600780c */ /* 0x000fe20004781670 */
[----:B------:R-:W-:Y:S01]  /*70e0*/  FMUL R134, R134, R14 ;  /* 0x0000000e86867220 */ /* 0x000fe20000400000 */
[----:B0-----:R-:W-:Y:S01]  /*70f0*/  F2FP.SATFINITE.E5M2.F32.PACK_AB_MERGE_C R5, RZ, R142, RZ ;  /* 0x0000008eff05723e */ /* 0x001fe200048060ff */
[----:B------:R-:W-:Y:S01]  /*7100*/  @!P5 STG.E.U8 desc[UR20][R20.64+0x8], R147 ;  /* 0x000008931400d986 */ /* 0x000fe2000c101114 */
[C---:B------:R-:W-:Y:S01]  /*7110*/  ISETP.LT.OR P5, PT, R6.reuse, 0x11, !P1 ;  /* 0x000000110600780c */ /* 0x040fe20004fa1670 */
[-C--:B------:R-:W-:Y:S01]  /*7120*/  FMUL R137, R137, R14.reuse ;  /* 0x0000000e89897220 */ /* 0x080fe20000400000 */
[----:B------:R-:W-:Y:S01]  /*7130*/  F2FP.SATFINITE.E5M2.F32.PACK_AB_MERGE_C R141, RZ, R141, RZ ;  /* 0x0000008dff8d723e */ /* 0x000fe200048060ff */
[----:B------:R0:W-:Y:S01]  /*7140*/  @!P6 STG.E.U8 desc[UR20][R20.64+0x9], R5 ;  /* 0x000009051400e986 */ /* 0x0001e2000c101114 */
[----:B------:R-:W-:Y:S01]  /*7150*/  ISETP.LT.OR P6, PT, R6, 0x12, !P1 ;  /* 0x000000120600780c */ /* 0x000fe20004fc1670 */
[----:B------:R-:W-:Y:S01]  /*7160*/  FMUL R132, R132, R14 ;  /* 0x0000000e84847220 */ /* 0x000fe20000400000 */
[----:B------:R-:W-:Y:S01]  /*7170*/  F2FP.SATFINITE.E5M2.F32.PACK_AB_MERGE_C R139, RZ, R139, RZ ;  /* 0x0000008bff8b723e */ /* 0x000fe200048060ff */
[----:B------:R-:W-:Y:S01]  /*7180*/  @!P3 STG.E.U8 desc[UR20][R18.64+0x8], R145 ;  /* 0x000008911200b986 */ /* 0x000fe2000c101114 */
[----:B-1----:R-:W-:Y:S01]  /*7190*/  F2FP.SATFINITE.E5M2.F32.PACK_AB_MERGE_C R25, RZ, R140, RZ ;  /* 0x0000008cff19723e */ /* 0x002fe200048060ff */
[-C--:B------:R-:W-:Y:S01]  /*71a0*/  FMUL R135, R135, R14.reuse ;  /* 0x0000000e87877220 */ /* 0x080fe20000400000 */
[----:B------:R-:W-:Y:S01]  /*71b0*/  ISETP.LT.OR P3, PT, R6, 0x11, !P0 ;  /* 0x000000110600780c */ /* 0x000fe20004761670 */
[-C--:B------:R-:W-:Y:S01]  /*71c0*/  FMUL R130, R130, R14.reuse ;  /* 0x0000000e82827220 */ /* 0x080fe20000400000 */
[----:B------:R-:W-:Y:S01]  /*71d0*/  F2FP.SATFINITE.E5M2.F32.PACK_AB_MERGE_C R137, RZ, R137, RZ ;  /* 0x00000089ff89723e */ /* 0x000fe200048060ff */
[----:B------:R1:W-:Y:S01]  /*71e0*/  @!P4 STG.E.U8 desc[UR20][R18.64+0x9], R25 ;  /* 0x000009191200c986 */ /* 0x0003e2000c101114 */
[C---:B------:R-:W-:Y:S01]  /*71f0*/  ISETP.LT.OR P4, PT, R6.reuse, 0x12, !P0 ;  /* 0x000000120600780c */ /* 0x040fe20004781670 */
[----:B------:R-:W-:Y:S01]  /*7200*/  FMUL R133, R133, R14 ;  /* 0x0000000e85857220 */ /* 0x000fe20000400000 */
[----:B0-----:R-:W-:Y:S01]  /*7210*/  F2FP.SATFINITE.E5M2.F32.PACK_AB_MERGE_C R5, RZ, R138, RZ ;  /* 0x0000008aff05723e */ /* 0x001fe200048060ff */
[----:B------:R-:W-:Y:S01]  /*7220*/  @!P5 STG.E.U8 desc[UR20][R20.64+0x10], R143 ;  /* 0x0000108f1400d986 */ /* 0x000fe2000c101114 */
[----:B------:R-:W-:Y:S01]  /*7230*/  ISETP.LT.OR P5, PT, R6, 0x19, !P1 ;  /* 0x000000190600780c */ /* 0x000fe20004fa1670 */
[-C--:B------:R-:W-:Y:S01]  /*7240*/  FMUL R128, R128, R14.reuse ;  /* 0x0000000e80807220 */ /* 0x080fe20000400000 */
[----:B------:R-:W-:Y:S01]  /*7250*/  F2FP.SATFINITE.E5M2.F32.PACK_AB_MERGE_C R135, RZ, R135, RZ ;  /* 0x00000087ff87723e */ /* 0x000fe200048060ff */
[----:B------:R0:W-:Y:S01]  /*7260*/  @!P6 STG.E.U8 desc[UR20][R20.64+0x11], R5 ;  /* 0x000011051400e986 */ /* 0x0001e2000c101114 */
[----:B------:R-:W-:Y:S01]  /*7270*/  ISETP.LT.OR P6, PT, R6, 0x1a, !P1 ;  /* 0x0000001a0600780c */ /* 0x000fe20004fc1670 */
[-C--:B------:R-:W-:Y:S01]  /*7280*/  FMUL R131, R131, R14.reuse ;  /* 0x0000000e83837220 */ /* 0x080fe20000400000 */
[----:B------:R-:W-:Y:S01]  /*7290*/  FMUL R126, R126, R14 ;  /* 0x0000000e7e7e7220 */ /* 0x000fe20000400000 */
[----:B-1----:R-:W-:Y:S01]  /*72a0*/  F2FP.SATFINITE.E5M2.F32.PACK_AB_MERGE_C R25, RZ, R136, RZ ;  /* 0x00000088ff19723e */ /* 0x002fe200048060ff */
[----:B------:R-:W-:Y:S01]  /*72b0*/  @!P3 STG.E.U8 desc[UR20][R18.64+0x10], R141 ;  /* 0x0000108d1200b986 */ /* 0x000fe2000c101114 */
[C---:B------:R-:W-:Y:S01]  /*72c0*/  ISETP.LT.OR P3, PT, R6.reuse, 0x19, !P0 ;  /* 0x000000190600780c */ /* 0x040fe20004761670 */
        /* <DEDUP_REMOVED lines=37> */
[-C--:B------:R-:W-:Y:S01]  /*7520*/  FMUL R114, R114, R14.reuse ;  /* 0x0000000e72727220 */ /* 0x080fe20000400000 */
        /* <DEDUP_REMOVED lines=81> */
[C---:B------:R-:W-:Y:S01]  /*7a40*/  ISETP.LT.OR P6, PT, R6.reuse, 0x52, !P1 ;  /* 0x000000520600780c */ /* 0x040fe20004fc1670 */
        /* <DEDUP_REMOVED lines=22> */
[----:B------:R-:W-:-:S02]  /*7bb0*/  ISETP.LT.OR P3, PT, R6, 0x59, !P0 ;  /* 0x000000590600780c */ /* 0x000fc40004761670 */
[----:B------:R-:W-:Y:S01]  /*7bc0*/  F2FP.SATFINITE.E5M2.F32.PACK_AB_MERGE_C R93, RZ, R93, RZ ;  /* 0x0000005dff5d723e */ /* 0x000fe200048060ff */
[----:B------:R1:W-:Y:S01]  /*7bd0*/  @!P4 STG.E.U8 desc[UR20][R18.64+0x51], R25 ;  /* 0x000051191200c986 */ /* 0x0003e2000c101114 */
[C---:B------:R-:W-:Y:S02]  /*7be0*/  ISETP.LT.OR P4, PT, R6.reuse, 0x5a, !P0 ;  /* 0x0000005a0600780c */ /* 0x040fe40004781670 */
[----:B0-----:R-:W-:Y:S01]  /*7bf0*/  F2FP.SATFINITE.E5M2.F32.PACK_AB_MERGE_C R5, RZ, R102, RZ ;  /* 0x00000066ff05723e */ /* 0x001fe200048060ff */
[----:B------:R-:W-:Y:S01]  /*7c00*/  @!P5 STG.E.U8 desc[UR20][R20.64+0x58], R107 ;  /* 0x0000586b1400d986 */ /* 0x000fe2000c101114 */
[C---:B------:R-:W-:Y:S02]  /*7c10*/  ISETP.LT.OR P5, PT, R6.reuse, 0x61, !P1 ;  /* 0x000000610600780c */ /* 0x040fe40004fa1670 */
[----:B------:R-:W-:Y:S01]  /*7c20*/  F2FP.SATFINITE.E5M2.F32.PACK_AB_MERGE_C R23, RZ, R23, RZ ;  /* 0x00000017ff17723e */ /* 0x000fe200048060ff */
[----:B------:R0:W-:Y:S01]  /*7c30*/  @!P6 STG.E.U8 desc[UR20][R20.64+0x59], R5 ;  /* 0x000059051400e986 */ /* 0x0001e2000c101114 */
[----:B------:R-:W-:-:S02]  /*7c40*/  ISETP.LT.OR P6, PT, R6, 0x62, !P1 ;  /* 0x000000620600780c */ /* 0x000fc40004fc1670 */
[----:B------:R-:W-:Y:S01]  /*7c50*/  F2FP.SATFINITE.E5M2.F32.PACK_AB_MERGE_C R89, RZ, R89, RZ ;  /* 0x00000059ff59723e */ /* 0x000fe200048060ff */
[----:B------:R-:W-:Y:S01]  /*7c60*/  @!P3 STG.E.U8 desc[UR20][R18.64+0x58], R105 ;  /* 0x000058691200b986 */ /* 0x000fe2000c101114 */
[----:B-1----:R-:W-:Y:S02]  /*7c70*/  F2FP.SATFINITE.E5M2.F32.PACK_AB_MERGE_C R25, RZ, R100, RZ ;  /* 0x00000064ff19723e */ /* 0x002fe400048060ff */
[C---:B------:R-:W-:Y:S02]  /*7c80*/  ISETP.LT.OR P3, PT, R6.reuse, 0x61, !P0 ;  /* 0x000000610600780c */ /* 0x040fe40004761670 */
[----:B------:R-:W-:Y:S01]  /*7c90*/  F2FP.SATFINITE.E5M2.F32.PACK_AB_MERGE_C R27, RZ, R88, RZ ;  /* 0x00000058ff1b723e */ /* 0x000fe200048060ff */
[----:B------:R1:W-:Y:S01]  /*7ca0*/  @!P4 STG.E.U8 desc[UR20][R18.64+0x59], R25 ;  /* 0x000059191200c986 */ /* 0x0003e2000c101114 */
[C---:B------:R-:W-:Y:S02]  /*7cb0*/  ISETP.LT.OR P4, PT, R6.reuse, 0x62, !P0 ;  /* 0x000000620600780c */ /* 0x040fe40004781670 */
[----:B0-----:R-:W-:Y:S01]  /*7cc0*/  F2FP.SATFINITE.E5M2.F32.PACK_AB_MERGE_C R5, RZ, R98, RZ ;  /* 0x00000062ff05723e */ /* 0x001fe200048060ff */
[----:B------:R-:W-:Y:S01]  /*7cd0*/  @!P5 STG.E.U8 desc[UR20][R20.64+0x60], R101 ;  /* 0x000060651400d986 */ /* 0x000fe2000c101114 */
[----:B------:R-:W-:-:S03]  /*7ce0*/  ISETP.LT.OR P5, PT, R6, 0x69, !P1 ;  /* 0x000000690600780c */ /* 0x000fc60004fa1670 */
[----:B------:R0:W-:Y:S01]  /*7cf0*/  @!P6 STG.E.U8 desc[UR20][R20.64+0x61], R5 ;  /* 0x000061051400e986 */ /* 0x0001e2000c101114 */
[C---:B------:R-:W-:Y:S02]  /*7d00*/  ISETP.LT.OR P6, PT, R6.reuse, 0x6a, !P1 ;  /* 0x0000006a0600780c */ /* 0x040fe40004fc1670 */
[----:B-1----:R-:W-:Y:S01]  /*7d10*/  F2FP.SATFINITE.E5M2.F32.PACK_AB_MERGE_C R25, RZ, R96, RZ ;  /* 0x00000060ff19723e */ /* 0x002fe200048060ff */
[----:B------:R-:W-:Y:S01]  /*7d20*/  @!P3 STG.E.U8 desc[UR20][R18.64+0x60], R103 ;  /* 0x000060671200b986 */ /* 0x000fe2000c101114 */
[----:B------:R-:W-:-:S03]  /*7d30*/  ISETP.LT.OR P3, PT, R6, 0x69, !P0 ;  /* 0x000000690600780c */ /* 0x000fc60004761670 */
        /* <DEDUP_REMOVED lines=12> */
[C---:B------:R-:W-:Y:S01]  /*7e00*/  ISETP.LT.OR P1, PT, R6.reuse, 0x7a, !P1 ;  /* 0x0000007a0600780c */ /* 0x040fe20004f21670 */
[----:B------:R2:W-:Y:S01]  /*7e10*/  @!P5 STG.E.U8 desc[UR20][R20.64+0x70], R95 ;  /* 0x0000705f1400d986 */ /* 0x0005e2000c101114 */
[C---:B------:R-:W-:Y:S02]  /*7e20*/  ISETP.LT.OR P5, PT, R6.reuse, 0x72, !P0 ;  /* 0x000000720600780c */ /* 0x040fe400047a1670 */
[----:B0-----:R-:W-:Y:S01]  /*7e30*/  F2FP.SATFINITE.E5M2.F32.PACK_AB_MERGE_C R5, RZ, R90, RZ ;  /* 0x0000005aff05723e */ /* 0x001fe200048060ff */
[----:B------:R2:W-:Y:S01]  /*7e40*/  @!P6 STG.E.U8 desc[UR20][R20.64+0x71], R91 ;  /* 0x0000715b1400e986 */ /* 0x0005e2000c101114 */
[C---:B------:R-:W-:Y:S02]  /*7e50*/  ISETP.LT.OR P6, PT, R6.reuse, 0x79, !P0 ;  /* 0x000000790600780c */ /* 0x040fe400047c1670 */
[----:B------:R-:W-:Y:S01]  /*7e60*/  ISETP.LT.OR P0, PT, R6, 0x7a, !P0 ;  /* 0x0000007a0600780c */ /* 0x000fe20004701670 */
[----:B------:R2:W-:Y:S01]  /*7e70*/  @!P3 STG.E.U8 desc[UR20][R18.64+0x70], R93 ;  /* 0x0000705d1200b986 */ /* 0x0005e2000c101114 */
[----:B-1----:R-:W-:-:S05]  /*7e80*/  F2FP.SATFINITE.E5M2.F32.PACK_AB_MERGE_C R25, RZ, R22, RZ ;  /* 0x00000016ff19723e */ /* 0x002fca00048060ff */
[----:B------:R2:W-:Y:S04]  /*7e90*/  @!P5 STG.E.U8 desc[UR20][R18.64+0x71], R5 ;  /* 0x000071051200d986 */ /* 0x0005e8000c101114 */
[----:B------:R2:W-:Y:S04]  /*7ea0*/  @!P4 STG.E.U8 desc[UR20][R20.64+0x78], R23 ;  /* 0x000078171400c986 */ /* 0x0005e8000c101114 */
[----:B------:R2:W-:Y:S04]  /*7eb0*/  @!P1 STG.E.U8 desc[UR20][R20.64+0x79], R25 ;  /* 0x0000791914009986 */ /* 0x0005e8000c101114 */
[----:B------:R2:W-:Y:S04]  /*7ec0*/  @!P6 STG.E.U8 desc[UR20][R18.64+0x78], R89 ;  /* 0x000078591200e986 */ /* 0x0005e8000c101114 */
[----:B------:R2:W-:Y:S02]  /*7ed0*/  @!P0 STG.E.U8 desc[UR20][R18.64+0x79], R27 ;  /* 0x0000791b12008986 */ /* 0x0005e4000c101114 */
.L_x_172:
[----:B------:R-:W-:Y:S05]  /*7ee0*/  BSYNC B0 ;  /* 0x0000000000007941 */ /* 0x000fea0003800000 */
.L_x_42:
[C---:B------:R-:W-:Y:S01]  /*7ef0*/  LEA R2, P0, R8.reuse, R2, 0x1 ;  /* 0x0000000208027211 */ /* 0x040fe200078008ff */
[----:B------:R-:W-:Y:S01]  /*7f00*/  ULDC.64 UR6, c[0x0][0x650] ;  /* 0x0001940000067ab9 */ /* 0x000fe20000000a00 */
[----:B-----5:R-:W-:Y:S01]  /*7f10*/  IMAD.U32 R4, RZ, RZ, UR12 ;  /* 0x0000000cff047e24 */ /* 0x020fe2000f8e00ff */
[----:B0-2---:R-:W-:Y:S01]  /*7f20*/  PRMT R18, RZ, 0x7610, R18 ;  /* 0x00007610ff127816 */ /* 0x005fe20000000012 */
[----:B------:R-:W-:Y:S01]  /*7f30*/  IMAD.MOV.U32 R6, RZ, RZ, -0x1 ;  /* 0xffffffffff067424 */ /* 0x000fe200078e00ff */
[----:B------:R-:W-:Y:S01]  /*7f40*/  LEA.HI.X R3, R8, R3, R0, 0x1, P0 ;  /* 0x0000000308037211 */ /* 0x000fe200000f0c00 */
[----:B------:R0:W-:Y:S01]  /*7f50*/  SYNCS.ARRIVE.TRANS64.A1T0 RZ, [R4+UR22], RZ ;  /* 0x000000ff04ff79a7 */ /* 0x0001e20008100016 */
[----:B------:R-:W-:Y:S01]  /*7f60*/  ISETP.GE.U32.AND P0, PT, R2, UR6, PT ;  /* 0x0000000602007c0c */ /* 0x000fe2000bf06070 */
[----:B------:R-:W-:-:S03]  /*7f70*/  IMAD.MOV.U32 R5, RZ, RZ, -0x1 ;  /* 0xffffffffff057424 */ /* 0x000fc600078e00ff */
[----:B------:R-:W-:Y:S01]  /*7f80*/  ISETP.GE.U32.AND.EX P0, PT, R3, UR7, PT, P0 ;  /* 0x0000000703007c0c */ /* 0x000fe2000bf06100 */
[----:B0-----:R-:W-:-:S12]  /*7f90*/  IMAD.MOV.U32 R4, RZ, RZ, -0x1 ;  /* 0xffffffffff047424 */ /* 0x001fd800078e00ff */
[----:B------:R-:W-:Y:S05]  /*7fa0*/  @P0 BRA `(.L_x_173) ;  /* 0x0000000400600947 */ /* 0x000fea0003800000 */
[----:B------:R-:W0:Y:S01]  /*7fb0*/  S2R R28, SR_CTAID.X ;  /* 0x00000000001c7919 */ /* 0x000e220000002500 */
[----:B------:R-:W2:Y:S01]  /*7fc0*/  LDC.64 R22, c[0x0][0x628] ;  /* 0x00018a00ff167b82 */ /* 0x000ea20000000a00 */
[----:B------:R-:W-:Y:S01]  /*7fd0*/  ULDC UR6, c[0x0][0x150] ;  /* 0x0000540000067ab9 */ /* 0x000fe20000000800 */
[----:B-1--4-:R-:W-:Y:S01]  /*7fe0*/  IMAD.MOV.U32 R20, RZ, RZ, R2 ;  /* 0x000000ffff147224 */ /* 0x012fe200078e0002 */
[----:B------:R-:W1:Y:S01]  /*7ff0*/  S2R R30, SR_CTAID.Y ;  /* 0x00000000001e7919 */ /* 0x000e620000002600 */
[----:B------:R-:W-:-:S04]  /*8000*/  IMAD.MOV.U32 R21, RZ, RZ, R3 ;  /* 0x000000ffff157224 */ /* 0x000fc800078e0003 */
[----:B------:R-:W4:Y:S08]  /*8010*/  LDC R31, c[0x0][0x144] ;  /* 0x00005100ff1f7b82 */ /* 0x000f300000000800 */
[----:B------:R-:W1:Y:S08]  /*8020*/  LDC R6, c[0x0][0x630] ;  /* 0x00018c00ff067b82 */ /* 0x000e700000000800 */
[----:B------:R-:W1:Y:S01]  /*8030*/  LDC.64 R26, c[0x0][0x620] ;  /* 0x00018800ff1a7b82 */ /* 0x000e620000000a00 */
[----:B--2---:R-:W-:-:S04]  /*8040*/  ISETP.NE.U32.AND P0, PT, R22, RZ, PT ;  /* 0x000000ff1600720c */ /* 0x004fc80003f05070 */
[----:B------:R-:W-:Y:S02]  /*8050*/  ISETP.NE.AND.EX P0, PT, R23, RZ, PT, P0 ;  /* 0x000000ff1700720c */ /* 0x000fe40003f05300 */
[----:B0-----:R-:W-:-:S05]  /*8060*/  I2FP.F32.U32 R4, R28 ;  /* 0x0000001c00047245 */ /* 0x001fca0000201000 */
[----:B------:R-:W-:-:S04]  /*8070*/  FMUL R4, R4, UR6 ;  /* 0x0000000604047c20 */ /* 0x000fc80008400000 */
[----:B------:R0:W2:Y:S02]  /*8080*/  F2I.U32.TRUNC.NTZ R29, R4 ;  /* 0x00000004001d7305 */ /* 0x0000a4000020f000 */
[----:B----4-:R-:W-:Y:S05]  /*8090*/  @!P0 BRA `(.L_x_174) ;  /* 0x0000000000288947 */ /* 0x010fea0003800000 */
[----:B------:R-:W4:Y:S02]  /*80a0*/  LDC R5, c[0x0][0x634] ;  /* 0x00018d00ff057b82 */ /* 0x000f240000000800 */
[----:B----4-:R-:W-:-:S05]  /*80b0*/  IADD3 R21, P0, R2, R5, RZ ;  /* 0x0000000502157210 */ /* 0x010fca0007f1e0ff */
[----:B---3--:R-:W-:-:S04]  /*80c0*/  IMAD.X R25, RZ, RZ, R3, P0 ;  /* 0x000000ffff197224 */ /* 0x008fc800000e0603 */
[----:B0-----:R-:W-:-:S04]  /*80d0*/  IMAD.WIDE.U32 R4, R25, R22, RZ ;  /* 0x0000001619047225 */ /* 0x001fc800078e00ff */
[----:B------:R-:W-:-:S04]  /*80e0*/  IMAD.WIDE.U32 R18, P0, R21, R23, R4 ;  /* 0x0000001715127225 */ /* 0x000fc80007800004 */
[----:B------:R-:W-:-:S04]  /*80f0*/  IMAD.WIDE.U32 R4, R21, R22, RZ ;  /* 0x0000001615047225 */ /* 0x000fc800078e00ff */
[----:B------:R-:W-:Y:S01]  /*8100*/  IMAD.X R21, RZ, RZ, RZ, P0 ;  /* 0x000000ffff157224 */ /* 0x000fe200000e06ff */
[----:B------:R-:W-:Y:S01]  /*8110*/  IADD3 RZ, P0, R5, R18, RZ ;  /* 0x0000001205ff7210 */ /* 0x000fe20007f1e0ff */
[----:B------:R-:W-:-:S04]  /*8120*/  IMAD.MOV.U32 R20, RZ, RZ, R19 ;  /* 0x000000ffff147224 */ /* 0x000fc800078e0013 */
[----:B------:R-:W-:-:S08]  /*8130*/  IMAD.WIDE.U32.X R20, R25, R23, R20, P0 ;  /* 0x0000001719147225 */ /* 0x000fd000000e0414 */
.L_x_174:
[-CC-:B-1-3--:R-:W-:Y:S01]  /*8140*/  SHF.R.U64 R24, R20, R6.reuse, R21.reuse ;  /* 0x0000000614187219 */ /* 0x18afe20000001215 */
[----:B------:R-:W1:Y:S01]  /*8150*/  LDC.64 R34, c[0x0][0x640] ;  /* 0x00019000ff227b82 */ /* 0x000e620000000a00 */
[----:B0-----:R-:W-:Y:S01]  /*8160*/  SHF.R.U32.HI R4, RZ, R6, R21 ;  /* 0x00000006ff047219 */ /* 0x001fe20000011615 */
[----:B--2---:R-:W-:Y:S01]  /*8170*/  IMAD.MOV R29, RZ, RZ, -R29 ;  /* 0x000000ffff1d7224 */ /* 0x004fe200078e0a1d */
[----:B------:R-:W-:Y:S01]  /*8180*/  IADD3 R19, P0, RZ, -R24, RZ ;  /* 0x80000018ff137210 */ /* 0x000fe20007f1e0ff */
[----:B------:R-:W-:Y:S01]  /*8190*/  ULDC UR6, c[0x0][0x154] ;  /* 0x0000550000067ab9 */ /* 0x000fe20000000800 */
[----:B------:R-:W-:Y:S02]  /*81a0*/  IMAD.MOV.U32 R21, RZ, RZ, 0x1 ;  /* 0x00000001ff157424 */ /* 0x000fe400078e00ff */
[----:B------:R-:W-:Y:S01]  /*81b0*/  IMAD R29, R31, R29, R28 ;  /* 0x0000001d1f1d7224 */ /* 0x000fe200078e021c */
[----:B------:R-:W0:Y:S01]  /*81c0*/  LDC R18, c[0x0][0x618] ;  /* 0x00018600ff127b82 */ /* 0x000e220000000800 */
[----:B------:R-:W-:-:S04]  /*81d0*/  IMAD.X R5, RZ, RZ, ~R4, P0 ;  /* 0x000000ffff057224 */ /* 0x000fc800000e0e04 */
[-C--:B------:R-:W-:Y:S02]  /*81e0*/  IMAD R6, R5, R26.reuse, RZ ;  /* 0x0000001a05067224 */ /* 0x080fe400078e02ff */
[C---:B------:R-:W-:Y:S01]  /*81f0*/  IMAD.WIDE.U32 R4, R19.reuse, R26, R2 ;  /* 0x0000001a13047225 */ /* 0x040fe200078e0002 */
[----:B------:R-:W2:Y:S03]  /*8200*/  LDC R20, c[0x0][0x608] ;  /* 0x00018200ff147b82 */ /* 0x000ea60000000800 */
[----:B------:R-:W-:Y:S01]  /*8210*/  IMAD R19, R19, R27, R6 ;  /* 0x0000001b13137224 */ /* 0x000fe200078e0206 */
[----:B------:R-:W-:-:S03]  /*8220*/  I2FP.F32.U32 R6, R30 ;  /* 0x0000001e00067245 */ /* 0x000fc60000201000 */
[----:B------:R-:W-:Y:S01]  /*8230*/  IMAD.IADD R5, R5, 0x1, R19 ;  /* 0x0000000105057824 */ /* 0x000fe200078e0213 */
[----:B------:R-:W3:Y:S01]  /*8240*/  LDC R32, c[0x0][0x658] ;  /* 0x00019600ff207b82 */ /* 0x000ee20000000800 */
[----:B-1----:R-:W-:Y:S01]  /*8250*/  ISETP.NE.U32.AND P0, PT, R34, RZ, PT ;  /* 0x000000ff2200720c */ /* 0x002fe20003f05070 */
[----:B------:R-:W-:-:S03]  /*8260*/  IMAD.MOV.U32 R19, RZ, RZ, -0x1 ;  /* 0xffffffffff137424 */ /* 0x000fc600078e00ff */
[----:B------:R-:W-:-:S03]  /*8270*/  ISETP.NE.AND.EX P0, PT, R35, RZ, PT, P0 ;  /* 0x000000ff2300720c */ /* 0x000fc60003f05300 */
[----:B------:R-:W1:Y:S01]  /*8280*/  LDC R27, c[0x0][0x148] ;  /* 0x00005200ff1b7b82 */ /* 0x000e620000000800 */
[-CC-:B0-----:R-:W-:Y:S02]  /*8290*/  SHF.R.U64 R22, R4, R18.reuse, R5.reuse ;  /* 0x0000001204167219 */ /* 0x181fe40000001205 */
[----:B------:R-:W-:Y:S01]  /*82a0*/  SHF.R.U32.HI R5, RZ, R18, R5 ;  /* 0x00000012ff057219 */ /* 0x000fe20000011605 */
[----:B------:R-:W-:-:S04]  /*82b0*/  FMUL R18, R6, UR6 ;  /* 0x0000000606127c20 */ /* 0x000fc80008400000 */
[----:B------:R-:W0:Y:S01]  /*82c0*/  LDC R28, c[0x0][0x600] ;  /* 0x00018000ff1c7b82 */ /* 0x000e220000000800 */
[----:B------:R4:W0:Y:S01]  /*82d0*/  F2I.U32.TRUNC.NTZ R25, R18 ;  /* 0x0000001200197305 */ /* 0x000822000020f000 */
[-CC-:B--2---:R-:W-:Y:S02]  /*82e0*/  SHF.R.U64 R6, R22, R20.reuse, R5.reuse ;  /* 0x0000001416067219 */ /* 0x184fe40000001205 */
[----:B------:R-:W-:-:S04]  /*82f0*/  SHF.R.U32.HI R5, RZ, R20, R5 ;  /* 0x00000014ff057219 */ /* 0x000fc80000011605 */
[----:B------:R-:W2:Y:S01]  /*8300*/  LDC R33, c[0x0][0x648] ;  /* 0x00019200ff217b82 */ /* 0x000ea20000000800 */
[-CC-:B---3--:R-:W-:Y:S02]  /*8310*/  SHF.R.U64 R26, R6, R32.reuse, R5.reuse ;  /* 0x00000020061a7219 */ /* 0x188fe40000001205 */
[-C--:B------:R-:W-:Y:S02]  /*8320*/  SHF.L.U32 R19, R19, R32.reuse, RZ ;  /* 0x0000002013137219 */ /* 0x080fe400000006ff */
[-C--:B------:R-:W-:Y:S01]  /*8330*/  SHF.R.U32.HI R5, RZ, R32.reuse, R5 ;  /* 0x00000020ff057219 */ /* 0x080fe20000011605 */
[----:B------:R-:W-:Y:S01]  /*8340*/  IMAD.MOV.U32 R4, RZ, RZ, R26 ;  /* 0x000000ffff047224 */ /* 0x000fe200078e001a */
[----:B------:R-:W-:Y:S01]  /*8350*/  SHF.L.U32 R32, R21, R32, RZ ;  /* 0x0000002015207219 */ /* 0x000fe200000006ff */
[----:B------:R-:W3:Y:S01]  /*8360*/  LDC R36, c[0x0][0x638] ;  /* 0x00018e00ff247b82 */ /* 0x000ee20000000800 */
[----:B------:R-:W-:-:S07]  /*8370*/  LOP3.LUT R31, RZ, R19, RZ, 0x33, !PT ;  /* 0x00000013ff1f7212 */ /* 0x000fce00078e33ff */
[----:B------:R-:W0:Y:S01]  /*8380*/  LDC R37, c[0x0][0x610] ;  /* 0x00018400ff257b82 */ /* 0x000e220000000800 */
[----:B----4-:R-:W-:Y:S05]  /*8390*/  @!P0 BRA `(.L_x_175) ;  /* 0x0000000000288947 */ /* 0x010fea0003800000 */
[----:B------:R-:W4:Y:S02]  /*83a0*/  LDC R21, c[0x0][0x64c] ;  /* 0x00019300ff157b82 */ /* 0x000f240000000800 */
[----:B----4-:R-:W-:-:S05]  /*83b0*/  IADD3 R21, P0, R26, R21, RZ ;  /* 0x000000151a157210 */ /* 0x010fca0007f1e0ff */
        /* <DEDUP_REMOVED lines=8> */
.L_x_175:
[----:B--2---:R-:W-:Y:S01]  /*8440*/  SHF.R.U64 R4, R4, R33, R5 ;  /* 0x0000002104047219 */ /* 0x004fe20000001205 */
[----:B0-----:R-:W-:Y:S01]  /*8450*/  VIADD R21, R28, 0xffffffff ;  /* 0xffffffff1c157836 */ /* 0x001fe20000000000 */
[----:B------:R-:W-:Y:S01]  /*8460*/  LOP3.LUT R19, R6, R31, RZ, 0xc0, !PT ;  /* 0x0000001f06137212 */ /* 0x000fe200078ec0ff */
[----:B------:R-:W-:Y:S02]  /*8470*/  IMAD.MOV R25, RZ, RZ, -R25 ;  /* 0x000000ffff197224 */ /* 0x000fe400078e0a19 */
[----:B------:R-:W-:Y:S02]  /*8480*/  IMAD.MOV R5, RZ, RZ, -R4 ;  /* 0x000000ffff057224 */ /* 0x000fe400078e0a04 */
[----:B------:R-:W-:Y:S01]  /*8490*/  IMAD R6, R32, R4, R19 ;  /* 0x0000000420067224 */ /* 0x000fe200078e0213 */
[----:B------:R-:W-:Y:S01]  /*84a0*/  LOP3.LUT R19, R22, R21, RZ, 0xc0, !PT ;  /* 0x0000001516137212 */ /* 0x000fe200078ec0ff */
[----:B-1----:R-:W-:Y:S02]  /*84b0*/  @P2 IMAD R29, R27, R25, R30 ;  /* 0x000000191b1d2224 */ /* 0x002fe400078e021e */
[----:B---3--:R-:W-:-:S02]  /*84c0*/  IMAD R4, R5, R36, R26 ;  /* 0x0000002405047224 */ /* 0x008fc400078e021a */
[----:B------:R-:W-:Y:S02]  /*84d0*/  IMAD R6, R6, R37, R29 ;  /* 0x0000002506067224 */ /* 0x000fe400078e021d */
[----:B------:R-:W-:Y:S02]  /*84e0*/  IMAD R19, R4, R28, R19 ;  /* 0x0000001c04137224 */ /* 0x000fe400078e0213 */
[----:B------:R-:W-:Y:S02]  /*84f0*/  IMAD.MOV.U32 R18, RZ, RZ, 0x1 ;  /* 0x00000001ff127424 */ /* 0x000fe400078e00ff */
[----:B------:R-:W-:Y:S01]  /*8500*/  IMAD.MOV.U32 R4, RZ, RZ, R24 ;  /* 0x000000ffff047224 */ /* 0x000fe200078e0018 */
[----:B------:R-:W-:Y:S02]  /*8510*/  SEL R5, R19, R6, !P2 ;  /* 0x0000000613057207 */ /* 0x000fe40005000000 */
[----:B------:R-:W-:-:S07]  /*8520*/  SEL R6, R6, R19, !P2 ;  /* 0x0000001306067207 */ /* 0x000fce0005000000 */
.L_x_173:
[----:B------:R-:W-:Y:S02]  /*8530*/  LOP3.LUT P0, RZ, R18, 0xff, RZ, 0xc0, !PT ;  /* 0x000000ff12ff7812 */ /* 0x000fe4000780c0ff */
[----:B------:R-:W-:-:S11]  /*8540*/  LOP3.LUT R150, R150, 0x1, RZ, 0x3c, !PT ;  /* 0x0000000196967812 */ /* 0x000fd600078e3cff */
[----:B------:R-:W-:Y:S05]  /*8550*/  @P0 BRA `(.L_x_176) ;  /* 0xffffff9400540947 */ /* 0x000fea000383ffff */
[----:B------:R-:W-:Y:S05]  /*8560*/  EXIT ;  /* 0x000000000000794d */ /* 0x000fea0003800000 */
.L_x_18:
[----:B------:R-:W-:-:S08]  /*8570*/  ISETP.NE.AND P0, PT, R18, RZ, PT ;  /* 0x000000ff1200720c */ /* 0x000fd00003f05270 */
[----:B--23-5:R-:W0:-:S00]  /*8580*/  USETMAXREG.DEALLOC.CTAPOOL 0x28 ;  /* 0x00000028000079c8 */ /* 0x02ce0000080e0500 */
[----:B------:R-:W-:Y:S05]  /*8590*/  @P0 EXIT ;  /* 0x000000000000094d */ /* 0x000fea0003800000 */
[----:B0-----:R-:W-:Y:S01]  /*85a0*/  LOP3.LUT P0, RZ, R20, 0xff, RZ, 0xc0, !PT ;  /* 0x000000ff14ff7812 */ /* 0x001fe2000780c0ff */
[----:B------:R-:W-:Y:S02]  /*85b0*/  IMAD.MOV.U32 R12, RZ, RZ, 0x1 ;  /* 0x00000001ff0c7424 */ /* 0x000fe400078e00ff */
[----:B------:R-:W-:-:S10]  /*85c0*/  IMAD.MOV.U32 R15, RZ, RZ, RZ ;  /* 0x000000ffff0f7224 */ /* 0x000fd400078e00ff */
[----:B------:R-:W-:Y:S05]  /*85d0*/  @!P0 BRA `(.L_x_177) ;  /* 0x0000000c007c8947 */ /* 0x000fea0003800000 */
[----:B------:R-:W0:Y:S01]  /*85e0*/  S2UR UR9, SR_CgaCtaId ;  /* 0x00000000000979c3 */ /* 0x000e220000008800 */
[----:B------:R-:W-:Y:S01]  /*85f0*/  ULDC UR5, c[0x0][0x658] ;  /* 0x0001960000057ab9 */ /* 0x000fe20000000800 */
[----:B------:R-:W-:Y:S01]  /*8600*/  UMOV UR10, 0xffffffff ;  /* 0xffffffff000a7882 */ /* 0x000fe20000000000 */
[----:B------:R-:W-:Y:S01]  /*8610*/  UMOV UR15, 0x1 ;  /* 0x00000001000f7882 */ /* 0x000fe20000000000 */
[----:B------:R-:W-:Y:S01]  /*8620*/  USHF.L.U32 UR10, UR10, UR5, URZ ;  /* 0x000000050a0a7299 */ /* 0x000fe2000800063f */
[----:B------:R-:W-:Y:S01]  /*8630*/  LOP3.LUT P0, RZ, R11, 0x1f, RZ, 0xc0, !PT ;  /* 0x0000001f0bff7812 */ /* 0x000fe2000780c0ff */
[----:B------:R-:W-:Y:S01]  /*8640*/  BSSY B0, `(.L_x_177) ;  /* 0x00000d8000007945 */ /* 0x000fe20003800000 */
[C---:B------:R-:W-:Y:S01]  /*8650*/  ISETP.NE.AND P3, PT, R10.reuse, RZ, PT ;  /* 0x000000ff0a00720c */ /* 0x040fe20003f65270 */
[----:B------:R-:W-:Y:S01]  /*8660*/  ULOP3.LUT UR14, URZ, UR10, URZ, 0x33, !UPT ;  /* 0x0000000a3f0e7292 */ /* 0x000fe2000f8e333f */
[----:B------:R-:W-:Y:S01]  /*8670*/  ISETP.NE.OR P0, PT, R10, RZ, !P0 ;  /* 0x000000ff0a00720c */ /* 0x000fe20004705670 */
[----:B------:R-:W-:Y:S01]  /*8680*/  IMAD.MOV.U32 R14, RZ, RZ, 0x1 ;  /* 0x00000001ff0e7424 */ /* 0x000fe200078e00ff */
[----:B------:R-:W-:Y:S01]  /*8690*/  LOP3.LUT R13, R7, 0x2, RZ, 0xfc, !PT ;  /* 0x00000002070d7812 */ /* 0x000fe200078efcff */
[----:B------:R-:W-:Y:S01]  /*86a0*/  IMAD.MOV.U32 R12, RZ, RZ, 0x1 ;  /* 0x00000001ff0c7424 */ /* 0x000fe200078e00ff */
[----:B------:R-:W-:Y:S01]  /*86b0*/  ULDC UR4, c[0x0][0x600] ;  /* 0x0001800000047ab9 */ /* 0x000fe20000000800 */
[----:B------:R-:W-:Y:S01]  /*86c0*/  IMAD.MOV.U32 R15, RZ, RZ, RZ ;  /* 0x000000ffff0f7224 */ /* 0x000fe200078e00ff */
[----:B------:R-:W-:Y:S01]  /*86d0*/  UMOV UR20, 0x1111 ;  /* 0x0000111100147882 */ /* 0x000fe20000000000 */
[----:B------:R-:W-:-:S02]  /*86e0*/  USHF.L.U32 UR5, UR15, UR5, URZ ;  /* 0x000000050f057299 */ /* 0x000fc4000800063f */
[----:B------:R-:W-:Y:S02]  /*86f0*/  UIADD3 UR25, UR13, 0x1, URZ ;  /* 0x000000010d197890 */ /* 0x000fe4000fffe03f */
[----:B------:R-:W-:Y:S01]  /*8700*/  UIADD3 UR4, UR4, -0x1, URZ ;  /* 0xffffffff04047890 */ /* 0x000fe2000fffe03f */
[----:B------:R-:W-:Y:S01]  /*8710*/  ULDC.64 UR28, c[0x0][0x198] ;  /* 0x00006600001c7ab9 */ /* 0x000fe20000000a00 */
[----:B0-----:R-:W-:Y:S02]  /*8720*/  USHF.R.U32.HI UR26, URZ, 0x2, UR9 ;  /* 0x000000023f1a7899 */ /* 0x001fe40008011609 */
[----:B------:R-:W-:Y:S02]  /*8730*/  ULOP3.LUT UR8, UR9, 0x3, URZ, 0xc0, !UPT ;  /* 0x0000000309087892 */ /* 0x000fe4000f8ec03f */
[----:B------:R-:W-:Y:S02]  /*8740*/  USHF.L.U32 UR6, UR9, 0x5, URZ ;  /* 0x0000000509067899 */ /* 0x000fe4000800063f */
[----:B------:R-:W-:-:S02]  /*8750*/  USHF.L.U32 UR7, UR9, 0xa, URZ ;  /* 0x0000000a09077899 */ /* 0x000fc4000800063f */
[----:B------:R-:W-:Y:S02]  /*8760*/  ULOP3.LUT UR9, UR9, 0xfffffffc, URZ, 0xc0, !UPT ;  /* 0xfffffffc09097892 */ /* 0x000fe4000f8ec03f */
[----:B------:R-:W-:Y:S02]  /*8770*/  UISETP.GT.U32.AND UP0, UPT, UR8, 0xffff, UPT ;  /* 0x0000ffff0800788c */ /* 0x000fe4000bf04070 */
[----:B------:R-:W-:Y:S02]  /*8780*/  ULOP3.LUT UR11, UR9, 0x1, URZ, 0xfc, !UPT ;  /* 0x00000001090b7892 */ /* 0x000fe4000f8efc3f */
[----:B------:R-:W-:Y:S02]  /*8790*/  ULOP3.LUT UR12, UR9, 0x2, URZ, 0xfc, !UPT ;  /* 0x00000002090c7892 */ /* 0x000fe4000f8efc3f */
[----:B------:R-:W-:Y:S02]  /*87a0*/  USHF.L.U32 UR10, UR15, UR9, URZ ;  /* 0x000000090f0a7299 */ /* 0x000fe4000800063f */
[----:B------:R-:W-:-:S02]  /*87b0*/  ULOP3.LUT UR9, UR9, 0x3, URZ, 0xfc, !UPT ;  /* 0x0000000309097892 */ /* 0x000fc4000f8efc3f */
[----:B------:R-:W-:Y:S02]  /*87c0*/  USHF.L.U32 UR11, UR15, UR11, URZ ;  /* 0x0000000b0f0b7299 */ /* 0x000fe4000800063f */
[----:B------:R-:W-:Y:S02]  /*87d0*/  USHF.L.U32 UR12, UR15, UR12, URZ ;  /* 0x0000000c0f0c7299 */ /* 0x000fe4000800063f */
[----:B------:R-:W-:Y:S02]  /*87e0*/  USEL UR8, UR8, 0xffff, !UP0 ;  /* 0x0000ffff08087887 */ /* 0x000fe4000c000000 */
[----:B------:R-:W-:Y:S02]  /*87f0*/  USHF.L.U32 UR9, UR15, UR9, URZ ;  /* 0x000000090f097299 */ /* 0x000fe4000800063f */
[----:B------:R-:W-:Y:S02]  /*8800*/  ULOP3.LUT UR10, UR12, UR10, UR11, 0xfe, !UPT ;  /* 0x0000000a0c0a7292 */ /* 0x000fe4000f8efe0b */
[----:B------:R-:W-:-:S02]  /*8810*/  ULOP3.LUT UR8, UR8, 0xffff, URZ, 0xc0, !UPT ;  /* 0x0000ffff08087892 */ /* 0x000fc4000f8ec03f */
[----:B------:R-:W-:Y:S02]  /*8820*/  ULOP3.LUT UR6, UR6, 0x60, URZ, 0xc0, !UPT ;  /* 0x0000006006067892 */ /* 0x000fe4000f8ec03f */
[----:B------:R-:W-:Y:S02]  /*8830*/  ULOP3.LUT UR7, UR7, 0xc00, URZ, 0xc0, !UPT ;  /* 0x00000c0007077892 */ /* 0x000fe4000f8ec03f */
[----:B------:R-:W-:Y:S02]  /*8840*/  ULOP3.LUT UR15, UR10, UR9, URZ, 0xfc, !UPT ;  /* 0x000000090a0f7292 */ /* 0x000fe4000f8efc3f */
[----:B------:R-:W-:-:S12]  /*8850*/  USHF.L.U32 UR20, UR20, UR8, URZ ;  /* 0x0000000814147299 */ /* 0x000fd8000800063f */
.L_x_189:
[----:B------:R-:W-:-:S03]  /*8860*/  UMOV UR8, 0xffffffff ;  /* 0xffffffff00087882 */ /* 0x000fc60000000000 */
[----:B------:R-:W-:Y:S05]  /*8870*/  BRA.DIV UR8, `(.L_x_178) ;  /* 0x0000002208987947 */ /* 0x000fea000b800000 */
[----:B------:R-:W-:-:S13]  /*8880*/  ELECT P1, URZ, PT ;  /* 0x00000000003f782f */ /* 0x000fda0003820000 */
.L_x_235:
[----:B------:R-:W0:Y:S01]  /*8890*/  LDC R10, c[0x0][0x28c] ;  /* 0x0000a300ff0a7b82 */ /* 0x000e220000000800 */
[----:B------:R-:W-:Y:S01]  /*88a0*/  BSSY B1, `(.L_x_179) ;  /* 0x000003c000017945 */ /* 0x000fe20003800000 */
[----:B0-----:R-:W-:-:S13]  /*88b0*/  ISETP.LT.OR P1, PT, R10, 0x1, !P1 ;  /* 0x000000010a00780c */ /* 0x001fda0004f21670 */
[----:B------:R-:W-:Y:S05]  /*88c0*/  @P1 BRA `(.L_x_180) ;  /* 0x0000000000e41947 */ /* 0x000fea0003800000 */
[----:B------:R-:W-:Y:S01]  /*88d0*/  LEA R10, R6, UR26, 0x2 ;  /* 0x0000001a060a7c11 */ /* 0x000fe2000f8e10ff */
[----:B------:R-:W-:Y:S01]  /*88e0*/  IMAD.MOV.U32 R18, RZ, RZ, RZ ;  /* 0x000000ffff127224 */ /* 0x000fe200078e00ff */
[----:B------:R-:W-:Y:S01]  /*88f0*/  LEA R16, R5, UR6, 0x7 ;  /* 0x0000000605107c11 */ /* 0x000fe2000f8e38ff */
[----:B------:R-:W-:Y:S02]  /*8900*/  IMAD.U32 R20, RZ, RZ, UR25 ;  /* 0x00000019ff147e24 */ /* 0x000fe4000f8e00ff */
[----:B------:R-:W-:Y:S02]  /*8910*/  IMAD.MOV.U32 R5, RZ, RZ, R12 ;  /* 0x000000ffff057224 */ /* 0x000fe400078e000c */
[----:B------:R-:W-:Y:S02]  /*8920*/  IMAD.MOV.U32 R6, RZ, RZ, R15 ;  /* 0x000000ffff067224 */ /* 0x000fe400078e000f */
[----:B------:R-:W-:-:S07]  /*8930*/  IMAD.SHL.U32 R17, R10, 0x10, RZ ;  /* 0x000000100a117824 */ /* 0x000fce00078e00ff */
.L_x_184:
[----:B------:R-:W0:Y:S01]  /*8940*/  S2R R11, SR_CgaCtaId ;  /* 0x00000000000b7919 */ /* 0x000e220000008800 */
[----:B------:R-:W-:-:S04]  /*8950*/  MOV R10, 0x400 ;  /* 0x00000400000a7802 */ /* 0x000fc80000000f00 */
[----:B0-----:R-:W-:Y:S02]  /*8960*/  LEA R21, R11, R10, 0x18 ;  /* 0x0000000a0b157211 */ /* 0x001fe400078ec0ff */
[----:B------:R-:W-:Y:S01]  /*8970*/  SHF.L.U32 R10, R5, 0x1f, RZ ;  /* 0x0000001f050a7819 */ /* 0x000fe200000006ff */
[----:B------:R-:W0:Y:S02]  /*8980*/  @!P3 LDC R11, c[0x0][0x500] ;  /* 0x00014000ff0bbb82 */ /* 0x000e240000000800 */
[----:B------:R-:W-:-:S04]  /*8990*/  IMAD R19, R6, 0x8, R21 ;  /* 0x0000000806137824 */ /* 0x000fc800078e0215 */
[----:B------:R-:W1:Y:S02]  /*89a0*/  SYNCS.PHASECHK.TRANS64.TRYWAIT P1, [R19+URZ+0x128], R10 ;  /* 0x0001280a130075a7 */ /* 0x000e64000802017f */
[----:B-1----:R-:W-:Y:S05]  /*89b0*/  @!P1 BRA `(.L_x_181) ;  /* 0x0000002000689947 */ /* 0x002fea0003800000 */
.L_x_236:
[----:B-1----:R-:W-:Y:S01]  /*89c0*/  PRMT R10, R13, 0x9910, RZ ;  /* 0x000099100d0a7816 */ /* 0x002fe200000000ff */
[----:B0-----:R0:W-:Y:S03]  /*89d0*/  @!P3 SYNCS.ARRIVE.TRANS64 RZ, [R19+URZ], R11 ;  /* 0x0000000b13ffb9a7 */ /* 0x0011e6000800003f */
[----:B------:R-:W-:-:S13]  /*89e0*/  ISETP.NE.AND P1, PT, R10, 0x2, PT ;  /* 0x000000020a00780c */ /* 0x000fda0003f25270 */
[----:B0-----:R-:W-:Y:S05]  /*89f0*/  @P1 BRA `(.L_x_182) ;  /* 0x0000000000041947 */ /* 0x001fea0003800000 */
[----:B------:R-:W-:Y:S01]  /*8a00*/  BPT.TRAP 0x1 ;  /* 0x000000040000795c */ /* 0x000fe20000300000 */
.L_x_182:
[----:B------:R-:W-:Y:S05]  /*8a10*/  @P0 BRA `(.L_x_183) ;  /* 0x0000000000040947 */ /* 0x000fea0003800000 */
[----:B------:R-:W-:Y:S01]  /*8a20*/  BPT.TRAP 0x1 ;  /* 0x000000040000795c */ /* 0x000fe20000300000 */
.L_x_183:
[----:B------:R-:W-:Y:S01]  /*8a30*/  LEA R10, R6, UR26, 0x2 ;  /* 0x0000001a060a7c11 */ /* 0x000fe2000f8e10ff */
[----:B------:R-:W-:Y:S01]  /*8a40*/  VIADD R20, R20, 0xffffffff ;  /* 0xffffffff14147836 */ /* 0x000fe20000000000 */
[----:B------:R-:W-:Y:S01]  /*8a50*/  R2UR UR11, R6 ;  /* 0x00000000060b72ca */ /* 0x000fe200000e0000 */
[----:B------:R-:W-:Y:S01]  /*8a60*/  UIADD3 UR16, UP0, UR28, 0xf0, URZ ;  /* 0x000000f01c107890 */ /* 0x000fe2000ff1e03f */
[----:B------:R-:W-:Y:S01]  /*8a70*/  R2UR UR22, R21 ;  /* 0x00000000151672ca */ /* 0x000fe200000e0000 */
[----:B------:R-:W-:Y:S01]  /*8a80*/  IMAD.U32 R10, R10, 0x200, R21 ;  /* 0x000002000a0a7824 */ /* 0x000fe200078e0015 */
[----:B------:R-:W-:Y:S01]  /*8a90*/  R2UR UR23, R17 ;  /* 0x00000000111772ca */ /* 0x000fe200000e0000 */
[----:B------:R-:W-:Y:S01]  /*8aa0*/  UIADD3 UR30, UP1, UR28, 0x1f0, URZ ;  /* 0x000001f01c1e7890 */ /* 0x000fe2000ff3e03f */
[----:B------:R-:W-:Y:S01]  /*8ab0*/  R2UR UR9, R19 ;  /* 0x00000000130972ca */ /* 0x000fe200000e0000 */
[----:B------:R-:W-:Y:S01]  /*8ac0*/  UIADD3.X UR17, URZ, UR29, URZ, UP0, !UPT ;  /* 0x0000001d3f117290 */ /* 0x000fe200087fe43f */
[----:B------:R-:W-:Y:S01]  /*8ad0*/  R2UR UR8, R10 ;  /* 0x000000000a0872ca */ /* 0x000fe200000e0000 */
[----:B------:R-:W-:Y:S01]  /*8ae0*/  UPRMT UR21, URZ, 0x5410, UR20 ;  /* 0x000054103f157896 */ /* 0x000fe20008000014 */
[----:B------:R-:W-:Y:S01]  /*8af0*/  R2UR UR10, R18 ;  /* 0x00000000120a72ca */ /* 0x000fe200000e0000 */
[----:B------:R-:W-:Y:S01]  /*8b00*/  VIADD R6, R6, 0x1 ;  /* 0x0000000106067836 */ /* 0x000fe20000000000 */
[----:B------:R-:W-:Y:S01]  /*8b10*/  R2UR UR12, R4 ;  /* 0x00000000040c72ca */ /* 0x000fe200000e0000 */
[----:B------:R-:W-:Y:S01]  /*8b20*/  ULEA UR11, UR11, UR7, 0xc ;  /* 0x000000070b0b7291 */ /* 0x000fe2000f8e603f */
[----:B------:R-:W-:Y:S01]  /*8b30*/  R2UR UR24, R16 ;  /* 0x00000000101872ca */ /* 0x000fe200000e0000 */
[----:B------:R-:W-:Y:S01]  /*8b40*/  UPRMT UR27, URZ, 0x5410, UR15 ;  /* 0x000054103f1b7896 */ /* 0x000fe2000800000f */
[----:B------:R-:W-:Y:S01]  /*8b50*/  ISETP.GT.AND P4, PT, R20, 0x1, PT ;  /* 0x000000011400780c */ /* 0x000fe20003f84270 */
[----:B------:R-:W-:Y:S01]  /*8b60*/  UIADD3 UR22, UR22, 0x12b80, UR11 ;  /* 0x00012b8016167890 */ /* 0x000fe2000fffe00b */
[----:B------:R-:W-:Y:S01]  /*8b70*/  ISETP.NE.AND P1, PT, R6, 0x25, PT ;  /* 0x000000250600780c */ /* 0x000fe20003f25270 */
[----:B------:R-:W-:Y:S01]  /*8b80*/  UIADD3.X UR31, URZ, UR29, URZ, UP1, !UPT ;  /* 0x0000001d3f1f7290 */ /* 0x000fe20008ffe43f */
[----:B------:R-:W-:Y:S01]  /*8b90*/  VIADD R18, R18, 0x20 ;  /* 0x0000002012127836 */ /* 0x000fe20000000000 */
[----:B------:R-:W-:Y:S01]  /*8ba0*/  UIADD3 UR8, UR8, 0x380, URZ ;  /* 0x0000038008087890 */ /* 0x000fe2000fffe03f */
[----:B------:R-:W-:Y:S01]  /*8bb0*/  SEL R10, RZ, 0x1, P1 ;  /* 0x00000001ff0a7807 */ /* 0x000fe20000800000 */
[----:B------:R-:W-:Y:S01]  /*8bc0*/  UMOV UR18, 0x0 ;  /* 0x0000000000127882 */ /* 0x000fe20000000000 */
[----:B------:R-:W-:Y:S01]  /*8bd0*/  UMOV UR19, 0x10000000 ;  /* 0x1000000000137882 */ /* 0x000fe20000000000 */
[----:B------:R-:W-:Y:S01]  /*8be0*/  UMOV UR11, UR23 ;  /* 0x00000017000b7c82 */ /* 0x000fe20008000000 */
[----:B------:R-:W-:-:S02]  /*8bf0*/  LOP3.LUT R5, R5, R10, RZ, 0x3c, !PT ;  /* 0x0000000a05057212 */ /* 0x000fc400078e3cff */
[----:B------:R-:W-:Y:S02]  /*8c00*/  SEL R6, R6, RZ, P1 ;  /* 0x000000ff06067207 */ /* 0x000fe40000800000 */
[----:B------:R0:W-:Y:S02]  /*8c10*/  UTMALDG.3D.MULTICAST [UR8], [UR16], UR21, desc[UR18] ;  /* 0x00001208100073b4 */ /* 0x0001e40008011815 */
[----:B0-----:R-:W-:Y:S01]  /*8c20*/  UMOV UR8, UR22 ;  /* 0x0000001600087c82 */ /* 0x001fe20008000000 */
[----:B------:R-:W-:Y:S02]  /*8c30*/  UMOV UR11, UR24 ;  /* 0x00000018000b7c82 */ /* 0x000fe40008000000 */
[----:B------:R0:W-:Y:S02]  /*8c40*/  UTMALDG.3D.MULTICAST [UR8], [UR30], UR27, desc[UR18] ;  /* 0x000012081e0073b4 */ /* 0x0001e4000801181b */
[----:B0-----:R-:W-:Y:S05]  /*8c50*/  @P4 BRA `(.L_x_184) ;  /* 0xfffffffc00384947 */ /* 0x001fea000383ffff */
.L_x_180:
[----:B------:R-:W-:Y:S05]  /*8c60*/  BSYNC B1 ;  /* 0x0000000000017941 */ /* 0x000fea0003800000 */
.L_x_179:
[----:B------:R-:W-:Y:S01]  /*8c70*/  LOP3.LUT P5, RZ, R14, 0xff, RZ, 0xc0, !PT ;  /* 0x000000ff0eff7812 */ /* 0x000fe200078ac0ff */
[----:B------:R-:W-:Y:S01]  /*8c80*/  VIADD R6, R15, UR13 ;  /* 0x0000000d0f067c36 */ /* 0x000fe20008000000 */
[----:B------:R-:W-:Y:S02]  /*8c90*/  UISETP.GE.U32.AND UP0, UPT, UR13, 0x25, UPT ;  /* 0x000000250d00788c */ /* 0x000fe4000bf06070 */
[----:B------:R-:W-:Y:S01]  /*8ca0*/  IMAD.U32 R14, RZ, RZ, UR13 ;  /* 0x0000000dff0e7e24 */ /* 0x000fe2000f8e00ff */
[----:B------:R-:W-:Y:S01]  /*8cb0*/  ULDC.64 UR8, c[0x0][0x650] ;  /* 0x0001940000087ab9 */ /* 0x000fe20000000a00 */
[C---:B------:R-:W-:Y:S01]  /*8cc0*/  IMAD.WIDE.U32 R4, R6.reuse, -0x45306eb3, RZ ;  /* 0xbacf914d06047825 */ /* 0x040fe200078e00ff */
[C---:B------:R-:W-:Y:S01]  /*8cd0*/  ISETP.GT.U32.AND P1, PT, R6.reuse, 0x24, PT ;  /* 0x000000240600780c */ /* 0x040fe20003f24070 */
[----:B------:R-:W-:Y:S01]  /*8ce0*/  BSSY B1, `(.L_x_185) ;  /* 0x000006b000017945 */ /* 0x000fe20003800000 */
[----:B------:R-:W-:Y:S01]  /*8cf0*/  PLOP3.LUT P4, PT, PT, PT, UP0, 0x80, 0x0 ;  /* 0x000000000000781c */ /* 0x000fe20003f8f008 */
[----:B------:R-:W-:Y:S01]  /*8d00*/  IMAD.IADD R4, R6, 0x1, -R5 ;  /* 0x0000000106047824 */ /* 0x000fe200078e0a05 */
[----:B------:R-:W-:-:S02]  /*8d10*/  ISETP.LT.U32.AND P1, PT, R14, 0x25, P1 ;  /* 0x000000250e00780c */ /* 0x000fc40000f21070 */
[----:B------:R-:W-:Y:S01]  /*8d20*/  PRMT R14, RZ, 0x7610, R14 ;  /* 0x00007610ff0e7816 */ /* 0x000fe2000000000e */
[----:B------:R-:W0:Y:S01]  /*8d30*/  @P5 S2R R11, SR_CgaCtaId ;  /* 0x00000000000b5919 */ /* 0x000e220000008800 */
[----:B------:R-:W-:Y:S02]  /*8d40*/  @P5 MOV R10, 0x400 ;  /* 0x00000400000a5802 */ /* 0x000fe40000000f00 */
[----:B------:R-:W-:Y:S01]  /*8d50*/  LEA.HI R4, R4, R5, RZ, 0x1f ;  /* 0x0000000504047211 */ /* 0x000fe200078ff8ff */
[----:B------:R-:W-:-:S03]  /*8d60*/  IMAD.MOV.U32 R5, RZ, RZ, -0x1 ;  /* 0xffffffffff057424 */ /* 0x000fc600078e00ff */
[----:B------:R-:W-:Y:S01]  /*8d70*/  SHF.R.U32.HI R15, RZ, 0x5, R4 ;  /* 0x00000005ff0f7819 */ /* 0x000fe20000011604 */
[----:B------:R-:W-:Y:S01]  /*8d80*/  IMAD.MOV.U32 R4, RZ, RZ, -0x1 ;  /* 0xffffffffff047424 */ /* 0x000fe200078e00ff */
[----:B0-----:R-:W-:Y:S02]  /*8d90*/  @P5 LEA R10, R11, R10, 0x18 ;  /* 0x0000000a0b0a5211 */ /* 0x001fe400078ec0ff */
[----:B------:R-:W-:Y:S02]  /*8da0*/  SEL R11, RZ, 0x1, !P1 ;  /* 0x00000001ff0b7807 */ /* 0x000fe40004800000 */
[----:B------:R-:W-:Y:S01]  /*8db0*/  IADD3 R2, P1, R2, R8, RZ ;  /* 0x0000000802027210 */ /* 0x000fe20007f3e0ff */
[----:B------:R0:W-:Y:S01]  /*8dc0*/  @P5 SYNCS.ARRIVE.TRANS64.A1T0 RZ, [R10+URZ+0x288], RZ ;  /* 0x000288ff0aff59a7 */ /* 0x0001e2000810003f */
[----:B------:R-:W-:-:S03]  /*8dd0*/  LOP3.LUT R12, R12, R11, RZ, 0x3c, !PT ;  /* 0x0000000b0c0c7212 */ /* 0x000fc600078e3cff */
[----:B------:R-:W-:Y:S01]  /*8de0*/  IMAD.X R3, R3, 0x1, R0, P1 ;  /* 0x0000000103037824 */ /* 0x000fe200008e0600 */
[----:B------:R-:W-:Y:S02]  /*8df0*/  ISETP.GE.U32.AND P1, PT, R2, UR8, PT ;  /* 0x0000000802007c0c */ /* 0x000fe4000bf26070 */
[----:B------:R-:W-:Y:S01]  /*8e00*/  @P4 LOP3.LUT R12, R12, 0x1, R15, 0x78, !PT ;  /* 0x000000010c0c4812 */ /* 0x000fe200078e780f */
[----:B------:R-:W-:Y:S01]  /*8e10*/  IMAD R15, R15, -0x25, R6 ;  /* 0xffffffdb0f0f7824 */ /* 0x000fe200078e0206 */
[----:B------:R-:W-:Y:S01]  /*8e20*/  ISETP.GE.U32.AND.EX P1, PT, R3, UR9, PT, P1 ;  /* 0x0000000903007c0c */ /* 0x000fe2000bf26110 */
[----:B------:R-:W-:Y:S01]  /*8e30*/  IMAD.MOV.U32 R6, RZ, RZ, -0x1 ;  /* 0xffffffffff067424 */ /* 0x000fe200078e00ff */
[----:B0-----:R-:W-:-:S11]  /*8e40*/  PRMT R10, RZ, 0x7610, R10 ;  /* 0x00007610ff0a7816 */ /* 0x001fd6000000000a */
[----:B------:R-:W-:Y:S05]  /*8e50*/  @P1 BRA `(.L_x_186) ;  /* 0x00000004004c1947 */ /* 0x000fea0003800000 */
[----:B------:R-:W0:Y:S01]  /*8e60*/  S2R R17, SR_CTAID.X ;  /* 0x0000000000117919 */ /* 0x000e220000002500 */
[----:B------:R-:W-:Y:S01]  /*8e70*/  ULDC.64 UR8, c[0x0][0x628] ;  /* 0x00018a0000087ab9 */ /* 0x000fe20000000a00 */
[----:B------:R-:W1:Y:S01]  /*8e80*/  LDC R18, c[0x0][0x144] ;  /* 0x00005100ff127b82 */ /* 0x000e620000000800 */
[----:B------:R-:W-:Y:S01]  /*8e90*/  ISETP.NE.U32.AND P1, PT, RZ, UR8, PT ;  /* 0x00000008ff007c0c */ /* 0x000fe2000bf25070 */
[----:B------:R-:W2:Y:S01]  /*8ea0*/  S2R R6, SR_CTAID.Y ;  /* 0x0000000000067919 */ /* 0x000ea20000002600 */
[----:B------:R-:W-:Y:S01]  /*8eb0*/  ULDC UR10, c[0x0][0x150] ;  /* 0x00005400000a7ab9 */ /* 0x000fe20000000800 */
[----:B------:R-:W-:Y:S01]  /*8ec0*/  ULDC UR11, c[0x0][0x630] ;  /* 0x00018c00000b7ab9 */ /* 0x000fe20000000800 */
[----:B------:R-:W-:Y:S01]  /*8ed0*/  ISETP.NE.AND.EX P1, PT, RZ, UR9, PT, P1 ;  /* 0x00000009ff007c0c */ /* 0x000fe2000bf25310 */
[----:B------:R-:W-:Y:S01]  /*8ee0*/  IMAD.MOV.U32 R4, RZ, RZ, R2 ;  /* 0x000000ffff047224 */ /* 0x000fe200078e0002 */
[----:B0-----:R-:W-:-:S05]  /*8ef0*/  I2FP.F32.U32 R5, R17 ;  /* 0x0000001100057245 */ /* 0x001fca0000201000 */
[----:B------:R-:W-:Y:S01]  /*8f00*/  FMUL R20, R5, UR10 ;  /* 0x0000000a05147c20 */ /* 0x000fe20008400000 */
[----:B------:R-:W-:-:S05]  /*8f10*/  IMAD.MOV.U32 R5, RZ, RZ, R3 ;  /* 0x000000ffff057224 */ /* 0x000fca00078e0003 */
[----:B--2---:R-:W-:Y:S05]  /*8f20*/  @!P1 BRA `(.L_x_187) ;  /* 0x0000000000289947 */ /* 0x004fea0003800000 */
[----:B------:R-:W-:Y:S02]  /*8f30*/  ULDC UR10, c[0x0][0x634] ;  /* 0x00018d00000a7ab9 */ /* 0x000fe40000000800 */
[----:B------:R-:W-:-:S05]  /*8f40*/  IADD3 R5, P1, R2, UR10, RZ ;  /* 0x0000000a02057c10 */ /* 0x000fca000ff3e0ff */
[----:B------:R-:W-:-:S04]  /*8f50*/  IMAD.X R19, RZ, RZ, R3, P1 ;  /* 0x000000ffff137224 */ /* 0x000fc800008e0603 */
[----:B------:R-:W-:-:S04]  /*8f60*/  IMAD.WIDE.U32 R10, R19, UR8, RZ ;  /* 0x00000008130a7c25 */ /* 0x000fc8000f8e00ff */
[----:B------:R-:W-:-:S04]  /*8f70*/  IMAD.WIDE.U32 R10, P1, R5, UR9, R10 ;  /* 0x00000009050a7c25 */ /* 0x000fc8000f82000a */
[----:B------:R-:W-:-:S04]  /*8f80*/  IMAD.WIDE.U32 R4, R5, UR8, RZ ;  /* 0x0000000805047c25 */ /* 0x000fc8000f8e00ff */
[----:B------:R-:W-:Y:S01]  /*8f90*/  IMAD.MOV.U32 R4, RZ, RZ, R11 ;  /* 0x000000ffff047224 */ /* 0x000fe200078e000b */
[----:B------:R-:W-:Y:S01]  /*8fa0*/  IADD3 RZ, P4, R5, R10, RZ ;  /* 0x0000000a05ff7210 */ /* 0x000fe20007f9e0ff */
[----:B------:R-:W-:-:S04]  /*8fb0*/  IMAD.X R5, RZ, RZ, RZ, P1 ;  /* 0x000000ffff057224 */ /* 0x000fc800008e06ff */
[----:B------:R-:W-:-:S08]  /*8fc0*/  IMAD.WIDE.U32.X R4, R19, UR9, R4, P4 ;  /* 0x0000000913047c25 */ /* 0x000fd0000a0e0404 */
.L_x_187:
[--C-:B------:R-:W-:Y:S01]  /*8fd0*/  SHF.R.U64 R16, R4, UR11, R5.reuse ;  /* 0x0000000b04107c19 */ /* 0x100fe20008001205 */
[----:B------:R-:W0:Y:S01]  /*8fe0*/  F2I.U32.TRUNC.NTZ R20, R20 ;  /* 0x0000001400147305 */ /* 0x000e22000020f000 */
[----:B------:R-:W-:Y:S01]  /*8ff0*/  SHF.R.U32.HI R4, RZ, UR11, R5 ;  /* 0x0000000bff047c19 */ /* 0x000fe20008011605 */
[----:B------:R-:W-:Y:S01]  /*9000*/  ULDC.64 UR8, c[0x0][0x620] ;  /* 0x0001880000087ab9 */ /* 0x000fe20000000a00 */
[----:B------:R-:W-:Y:S01]  /*9010*/  IADD3 R11, P1, RZ, -R16, RZ ;  /* 0x80000010ff0b7210 */ /* 0x000fe20007f3e0ff */
[----:B------:R-:W-:Y:S01]  /*9020*/  ULDC.64 UR10, c[0x0][0x640] ;  /* 0x00019000000a7ab9 */ /* 0x000fe20000000a00 */
[----:B------:R-:W2:Y:S03]  /*9030*/  LDC R21, c[0x0][0x148] ;  /* 0x00005200ff157b82 */ /* 0x000ea60000000800 */
[----:B------:R-:W-:Y:S01]  /*9040*/  IMAD.X R4, RZ, RZ, ~R4, P1 ;  /* 0x000000ffff047224 */ /* 0x000fe200008e0e04 */
[----:B------:R-:W-:-:S03]  /*9050*/  ISETP.NE.U32.AND P1, PT, RZ, UR10, PT ;  /* 0x0000000aff007c0c */ /* 0x000fc6000bf25070 */
[----:B------:R-:W-:Y:S01]  /*9060*/  IMAD R10, R4, UR8, RZ ;  /* 0x00000008040a7c24 */ /* 0x000fe2000f8e02ff */
[----:B------:R-:W-:Y:S01]  /*9070*/  ISETP.NE.AND.EX P1, PT, RZ, UR11, PT, P1 ;  /* 0x0000000bff007c0c */ /* 0x000fe2000bf25310 */
[----:B------:R-:W-:Y:S01]  /*9080*/  IMAD.WIDE.U32 R4, R11, UR8, R2 ;  /* 0x000000080b047c25 */ /* 0x000fe2000f8e0002 */
[----:B------:R-:W-:-:S03]  /*9090*/  ULDC UR8, c[0x0][0x618] ;  /* 0x0001860000087ab9 */ /* 0x000fc60000000800 */
[----:B------:R-:W-:Y:S01]  /*90a0*/  IMAD R11, R11, UR9, R10 ;  /* 0x000000090b0b7c24 */ /* 0x000fe2000f8e020a */
[----:B------:R-:W-:Y:S01]  /*90b0*/  ULDC UR9, c[0x0][0x154] ;  /* 0x0000550000097ab9 */ /* 0x000fe20000000800 */
[----:B0-----:R-:W-:Y:S02]  /*90c0*/  IMAD.MOV R10, RZ, RZ, -R20 ;  /* 0x000000ffff0a7224 */ /* 0x001fe400078e0a14 */
[----:B------:R-:W-:Y:S02]  /*90d0*/  IMAD.IADD R5, R5, 0x1, R11 ;  /* 0x0000000105057824 */ /* 0x000fe400078e020b */
[----:B-1----:R-:W-:Y:S01]  /*90e0*/  IMAD R17, R18, R10, R17 ;  /* 0x0000000a12117224 */ /* 0x002fe200078e0211 */
[----:B------:R-:W-:Y:S02]  /*90f0*/  I2FP.F32.U32 R10, R6 ;  /* 0x00000006000a7245 */ /* 0x000fe40000201000 */
[--C-:B------:R-:W-:Y:S02]  /*9100*/  SHF.R.U64 R18, R4, UR8, R5.reuse ;  /* 0x0000000804127c19 */ /* 0x100fe40008001205 */
[----:B------:R-:W-:Y:S01]  /*9110*/  SHF.R.U32.HI R5, RZ, UR8, R5 ;  /* 0x00000008ff057c19 */ /* 0x000fe20008011605 */
[----:B------:R-:W-:Y:S01]  /*9120*/  FMUL R10, R10, UR9 ;  /* 0x000000090a0a7c20 */ /* 0x000fe20008400000 */
[----:B------:R-:W-:-:S02]  /*9130*/  ULDC UR8, c[0x0][0x608] ;  /* 0x0001820000087ab9 */ /* 0x000fc40000000800 */
[--C-:B------:R-:W-:Y:S01]  /*9140*/  SHF.R.U64 R20, R18, UR8, R5.reuse ;  /* 0x0000000812147c19 */ /* 0x100fe20008001205 */
[----:B------:R0:W1:Y:S01]  /*9150*/  F2I.U32.TRUNC.NTZ R22, R10 ;  /* 0x0000000a00167305 */ /* 0x000062000020f000 */
[----:B------:R-:W-:Y:S01]  /*9160*/  SHF.R.U32.HI R5, RZ, UR8, R5 ;  /* 0x00000008ff057c19 */ /* 0x000fe20008011605 */
[----:B------:R-:W-:-:S03]  /*9170*/  ULDC UR8, c[0x0][0x658] ;  /* 0x0001960000087ab9 */ /* 0x000fc60000000800 */
[--C-:B------:R-:W-:Y:S02]  /*9180*/  SHF.R.U64 R19, R20, UR8, R5.reuse ;  /* 0x0000000814137c19 */ /* 0x100fe40008001205 */
[----:B------:R-:W-:-:S03]  /*9190*/  SHF.R.U32.HI R23, RZ, UR8, R5 ;  /* 0x00000008ff177c19 */ /* 0x000fc60008011605 */
[----:B------:R-:W-:Y:S02]  /*91a0*/  IMAD.MOV.U32 R4, RZ, RZ, R19 ;  /* 0x000000ffff047224 */ /* 0x000fe400078e0013 */
[----:B------:R-:W-:Y:S01]  /*91b0*/  IMAD.MOV.U32 R5, RZ, RZ, R23 ;  /* 0x000000ffff057224 */ /* 0x000fe200078e0017 */
[----:B0-----:R-:W-:Y:S06]  /*91c0*/  @!P1 BRA `(.L_x_188) ;  /* 0x0000000000289947 */ /* 0x001fec0003800000 */
        /* <DEDUP_REMOVED lines=10> */
.L_x_188:
[----:B------:R-:W-:Y:S01]  /*9270*/  ULDC UR8, c[0x0][0x648] ;  /* 0x0001920000087ab9 */ /* 0x000fe20000000800 */
[----:B-1----:R-:W-:Y:S01]  /*9280*/  IMAD.MOV R22, RZ, RZ, -R22 ;  /* 0x000000ffff167224 */ /* 0x002fe200078e0a16 */
[----:B------:R-:W-:Y:S01]  /*9290*/  SHF.R.U64 R5, R4, UR8, R5 ;  /* 0x0000000804057c19 */ /* 0x000fe20008001205 */
[----:B------:R-:W-:Y:S01]  /*92a0*/  ULDC UR8, c[0x0][0x638] ;  /* 0x00018e0000087ab9 */ /* 0x000fe20000000800 */
[----:B------:R-:W-:Y:S01]  /*92b0*/  LOP3.LUT R4, R20, UR14, RZ, 0xc0, !PT ;  /* 0x0000000e14047c12 */ /* 0x000fe2000f8ec0ff */
[----:B--2---:R-:W-:Y:S01]  /*92c0*/  @P2 IMAD R17, R21, R22, R6 ;  /* 0x0000001615112224 */ /* 0x004fe200078e0206 */
[----:B------:R-:W-:Y:S01]  /*92d0*/  LOP3.LUT R18, R18, UR4, RZ, 0xc0, !PT ;  /* 0x0000000412127c12 */ /* 0x000fe2000f8ec0ff */
[----:B------:R-:W-:Y:S01]  /*92e0*/  IMAD.MOV R6, RZ, RZ, -R5 ;  /* 0x000000ffff067224 */ /* 0x000fe200078e0a05 */
[----:B------:R-:W-:Y:S01]  /*92f0*/  ULDC UR9, c[0x0][0x610] ;  /* 0x0001840000097ab9 */ /* 0x000fe20000000800 */
[----:B------:R-:W-:Y:S02]  /*9300*/  IMAD R4, R5, UR5, R4 ;  /* 0x0000000505047c24 */ /* 0x000fe4000f8e0204 */
[----:B------:R-:W-:Y:S01]  /*9310*/  IMAD R19, R6, UR8, R19 ;  /* 0x0000000806137c24 */ /* 0x000fe2000f8e0213 */
[----:B------:R-:W-:Y:S01]  /*9320*/  ULDC UR8, c[0x0][0x600] ;  /* 0x0001800000087ab9 */ /* 0x000fe20000000800 */
[----:B------:R-:W-:-:S02]  /*9330*/  IMAD R17, R4, UR9, R17 ;  /* 0x0000000904117c24 */ /* 0x000fc4000f8e0211 */
[----:B------:R-:W-:Y:S02]  /*9340*/  IMAD R6, R19, UR8, R18 ;  /* 0x0000000813067c24 */ /* 0x000fe4000f8e0212 */
[----:B------:R-:W-:Y:S02]  /*9350*/  IMAD.MOV.U32 R10, RZ, RZ, 0x1 ;  /* 0x00000001ff0a7424 */ /* 0x000fe400078e00ff */
[----:B------:R-:W-:Y:S01]  /*9360*/  IMAD.MOV.U32 R4, RZ, RZ, R16 ;  /* 0x000000ffff047224 */ /* 0x000fe200078e0010 */
[----:B------:R-:W-:Y:S02]  /*9370*/  SEL R5, R6, R17, !P2 ;  /* 0x0000001106057207 */ /* 0x000fe40005000000 */
[----:B------:R-:W-:-:S07]  /*9380*/  SEL R6, R17, R6, !P2 ;  /* 0x0000000611067207 */ /* 0x000fce0005000000 */
.L_x_186:
[----:B------:R-:W-:Y:S05]  /*9390*/  BSYNC B1 ;  /* 0x0000000000017941 */ /* 0x000fea0003800000 */
.L_x_185:
[----:B------:R-:W-:-:S13]  /*93a0*/  LOP3.LUT P1, RZ, R10, 0xff, RZ, 0xc0, !PT ;  /* 0x000000ff0aff7812 */ /* 0x000fda000782c0ff */
[----:B------:R-:W-:Y:S05]  /*93b0*/  @P1 BRA `(.L_x_189) ;  /* 0xfffffff400281947 */ /* 0x000fea000383ffff */
[----:B------:R-:W-:Y:S05]  /*93c0*/  BSYNC B0 ;  /* 0x0000000000007941 */ /* 0x000fea0003800000 */
.L_x_177:
[----:B------:R-:W-:-:S03]  /*93d0*/  UMOV UR8, 0xffffffff ;  /* 0xffffffff00087882 */ /* 0x000fc60000000000 */
[----:B------:R-:W-:Y:S05]  /*93e0*/  BRA.DIV UR8, `(.L_x_190) ;  /* 0x0000001608f07947 */ /* 0x000fea000b800000 */
[----:B------:R-:W-:-:S13]  /*93f0*/  ELECT P0, URZ, PT ;  /* 0x00000000003f782f */ /* 0x000fda0003800000 */
.L_x_239:
[----:B------:R-:W-:Y:S04]  /*9400*/  BSSY B0, `(.L_x_191) ;  /* 0x0000154000007945 */ /* 0x000fe80003800000 */
[----:B------:R-:W-:Y:S05]  /*9410*/  @!P0 BRA `(.L_x_192) ;  /* 0x0000001400488947 */ /* 0x000fea0003800000 */
[----:B------:R-:W-:-:S04]  /*9420*/  LOP3.LUT R7, R7, 0x2, RZ, 0xfc, !PT ;  /* 0x0000000207077812 */ /* 0x000fc800078efcff */
[----:B------:R-:W-:-:S13]  /*9430*/  ISETP.NE.AND P0, PT, R7, 0x3, PT ;  /* 0x000000030700780c */ /* 0x000fda0003f05270 */
[----:B------:R-:W-:Y:S05]  /*9440*/  @!P0 BRA `(.L_x_193) ;  /* 0x0000000000048947 */ /* 0x000fea0003800000 */
[----:B------:R-:W-:Y:S01]  /*9450*/  BPT.TRAP 0x1 ;  /* 0x000000040000795c */ /* 0x000fe20000300000 */
.L_x_193:
[----:B------:R-:W0:Y:S01]  /*9460*/  S2R R3, SR_CgaCtaId ;  /* 0x0000000000037919 */ /* 0x000e220000008800 */
[----:B------:R-:W-:Y:S02]  /*9470*/  MOV R0, 0x400 ;  /* 0x0000040000007802 */ /* 0x000fe40000000f00 */
[----:B------:R-:W-:Y:S02]  /*9480*/  SHF.L.U32 R2, R12, 0x1f, RZ ;  /* 0x0000001f0c027819 */ /* 0x000fe400000006ff */
[----:B0-----:R-:W-:-:S05]  /*9490*/  LEA R0, R3, R0, 0x18 ;  /* 0x0000000003007211 */ /* 0x001fca00078ec0ff */
[----:B------:R-:W-:-:S04]  /*94a0*/  VIADD R0, R0, 0x128 ;  /* 0x0000012800007836 */ /* 0x000fc80000000000 */
[C---:B------:R-:W-:Y:S02]  /*94b0*/  IMAD R5, R15.reuse, 0x8, R0 ;  /* 0x000000080f057824 */ /* 0x040fe400078e0200 */
[----:B------:R-:W-:Y:S02]  /*94c0*/  VIADD R15, R15, 0x1 ;  /* 0x000000010f0f7836 */ /* 0x000fe40000000000 */
[----:B------:R-:W0:Y:S03]  /*94d0*/  SYNCS.PHASECHK.TRANS64.TRYWAIT P0, [R5+URZ], R2 ;  /* 0x00000002050075a7 */ /* 0x000e26000800017f */
[----:B------:R-:W-:-:S04]  /*94e0*/  ISETP.NE.AND P1, PT, R15, 0x25, PT ;  /* 0x000000250f00780c */ /* 0x000fc80003f25270 */
[----:B------:R-:W-:Y:S02]  /*94f0*/  SEL R3, RZ, 0x1, P1 ;  /* 0x00000001ff037807 */ /* 0x000fe40000800000 */
[----:B------:R-:W-:Y:S02]  /*9500*/  SEL R15, R15, RZ, P1 ;  /* 0x000000ff0f0f7207 */ /* 0x000fe40000800000 */
[----:B------:R-:W-:-:S03]  /*9510*/  LOP3.LUT R12, R12, R3, RZ, 0x3c, !PT ;  /* 0x000000030c0c7212 */ /* 0x000fc600078e3cff */
[----:B------:R-:W-:Y:S01]  /*9520*/  IMAD R7, R15, 0x8, R0 ;  /* 0x000000080f077824 */ /* 0x000fe200078e0200 */
[----:B------:R-:W-:Y:S01]  /*9530*/  SHF.L.U32 R4, R12, 0x1f, RZ ;  /* 0x0000001f0c047819 */ /* 0x000fe200000006ff */
[----:B0-----:R-:W-:Y:S06]  /*9540*/  @!P0 BRA `(.L_x_194) ;  /* 0x0000001400bc8947 */ /* 0x001fec0003800000 */
.L_x_240:
[----:B------:R-:W1:Y:S01]  /*9550*/  SYNCS.PHASECHK.TRANS64.TRYWAIT P0, [R7+URZ], R4 ;  /* 0x00000004070075a7 */ /* 0x000e62000800017f */
[----:B0-----:R-:W-:-:S05]  /*9560*/  VIADD R2, R15, 0x1 ;  /* 0x000000010f027836 */ /* 0x001fca0000000000 */
[----:B------:R-:W-:-:S04]  /*9570*/  ISETP.NE.AND P1, PT, R2, 0x25, PT ;  /* 0x000000250200780c */ /* 0x000fc80003f25270 */
[----:B------:R-:W-:Y:S02]  /*9580*/  SEL R3, RZ, 0x1, P1 ;  /* 0x00000001ff037807 */ /* 0x000fe40000800000 */
[----:B------:R-:W-:Y:S02]  /*9590*/  SEL R9, R2, RZ, P1 ;  /* 0x000000ff02097207 */ /* 0x000fe40000800000 */
[----:B------:R-:W-:-:S03]  /*95a0*/  LOP3.LUT R12, R12, R3, RZ, 0x3c, !PT ;  /* 0x000000030c0c7212 */ /* 0x000fc600078e3cff */
[----:B------:R-:W-:Y:S01]  /*95b0*/  IMAD R6, R9, 0x8, R0 ;  /* 0x0000000809067824 */ /* 0x000fe200078e0200 */
[----:B------:R-:W-:Y:S01]  /*95c0*/  SHF.L.U32 R5, R12, 0x1f, RZ ;  /* 0x0000001f0c057819 */ /* 0x000fe200000006ff */
[----:B-1----:R-:W-:Y:S06]  /*95d0*/  @!P0 BRA `(.L_x_195) ;  /* 0x0000001400ac8947 */ /* 0x002fec0003800000 */
.L_x_241:
[----:B------:R-:W1:Y:S01]  /*95e0*/  SYNCS.PHASECHK.TRANS64.TRYWAIT P0, [R6+URZ], R5 ;  /* 0x00000005060075a7 */ /* 0x000e62000800017f */
[----:B------:R-:W-:-:S05]  /*95f0*/  VIADD R2, R9, 0x1 ;  /* 0x0000000109027836 */ /* 0x000fca0000000000 */
[----:B------:R-:W-:-:S04]  /*9600*/  ISETP.NE.AND P1, PT, R2, 0x25, PT ;  /* 0x000000250200780c */ /* 0x000fc80003f25270 */
[----:B------:R-:W-:Y:S02]  /*9610*/  SEL R3, RZ, 0x1, P1 ;  /* 0x00000001ff037807 */ /* 0x000fe40000800000 */
[----:B0-----:R-:W-:Y:S02]  /*9620*/  SEL R7, R2, RZ, P1 ;  /* 0x000000ff02077207 */ /* 0x001fe40000800000 */
[----:B------:R-:W-:-:S03]  /*9630*/  LOP3.LUT R12, R12, R3, RZ, 0x3c, !PT ;  /* 0x000000030c0c7212 */ /* 0x000fc600078e3cff */
[----:B------:R-:W-:Y:S01]  /*9640*/  IMAD R9, R7, 0x8, R0 ;  /* 0x0000000807097824 */ /* 0x000fe200078e0200 */
[----:B------:R-:W-:Y:S01]  /*9650*/  SHF.L.U32 R4, R12, 0x1f, RZ ;  /* 0x0000001f0c047819 */ /* 0x000fe200000006ff */
[----:B-1----:R-:W-:Y:S06]  /*9660*/  @!P0 BRA `(.L_x_196) ;  /* 0x00000014009c8947 */ /* 0x002fec0003800000 */
.L_x_242:
[----:B------:R-:W1:Y:S01]  /*9670*/  SYNCS.PHASECHK.TRANS64.TRYWAIT P0, [R9+URZ], R4 ;  /* 0x00000004090075a7 */ /* 0x000e62000800017f */
[----:B------:R-:W-:-:S05]  /*9680*/  VIADD R2, R7, 0x1 ;  /* 0x0000000107027836 */ /* 0x000fca0000000000 */
[----:B------:R-:W-:-:S04]  /*9690*/  ISETP.NE.AND P1, PT, R2, 0x25, PT ;  /* 0x000000250200780c */ /* 0x000fc80003f25270 */
[----:B------:R-:W-:Y:S02]  /*96a0*/  SEL R3, RZ, 0x1, P1 ;  /* 0x00000001ff037807 */ /* 0x000fe40000800000 */
[----:B------:R-:W-:Y:S02]  /*96b0*/  SEL R7, R2, RZ, P1 ;  /* 0x000000ff02077207 */ /* 0x000fe40000800000 */
[----:B------:R-:W-:-:S03]  /*96c0*/  LOP3.LUT R12, R12, R3, RZ, 0x3c, !PT ;  /* 0x000000030c0c7212 */ /* 0x000fc600078e3cff */
[----:B0-----:R-:W-:Y:S01]  /*96d0*/  IMAD R6, R7, 0x8, R0 ;  /* 0x0000000807067824 */ /* 0x001fe200078e0200 */
[----:B------:R-:W-:Y:S01]  /*96e0*/  SHF.L.U32 R5, R12, 0x1f, RZ ;  /* 0x0000001f0c057819 */ /* 0x000fe200000006ff */
[----:B-1----:R-:W-:Y:S06]  /*96f0*/  @!P0 BRA `(.L_x_197) ;  /* 0x00000014008c8947 */ /* 0x002fec0003800000 */
.L_x_243:
        /* <DEDUP_REMOVED lines=9> */
.L_x_244:
        /* <DEDUP_REMOVED lines=9> */
.L_x_245:
        /* <DEDUP_REMOVED lines=9> */
.L_x_246:
        /* <DEDUP_REMOVED lines=9> */
.L_x_247:
        /* <DEDUP_REMOVED lines=9> */
.L_x_248:
        /* <DEDUP_REMOVED lines=9> */
.L_x_249:
        /* <DEDUP_REMOVED lines=9> */
.L_x_250:
        /* <DEDUP_REMOVED lines=9> */
.L_x_251:
        /* <DEDUP_REMOVED lines=9> */
.L_x_252:
        /* <DEDUP_REMOVED lines=9> */
.L_x_253:
        /* <DEDUP_REMOVED lines=9> */
.L_x_254:
        /* <DEDUP_REMOVED lines=9> */
.L_x_255:
        /* <DEDUP_REMOVED lines=9> */
.L_x_256:
        /* <DEDUP_REMOVED lines=9> */
.L_x_257:
        /* <DEDUP_REMOVED lines=9> */
.L_x_258:
        /* <DEDUP_REMOVED lines=9> */
.L_x_259:
        /* <DEDUP_REMOVED lines=9> */
.L_x_260:
        /* <DEDUP_REMOVED lines=9> */
.L_x_261:
        /* <DEDUP_REMOVED lines=9> */
.L_x_262:
        /* <DEDUP_REMOVED lines=9> */
.L_x_263:
        /* <DEDUP_REMOVED lines=9> */
.L_x_264:
        /* <DEDUP_REMOVED lines=9> */
.L_x_265:
        /* <DEDUP_REMOVED lines=9> */
.L_x_266:
        /* <DEDUP_REMOVED lines=9> */
.L_x_267:
        /* <DEDUP_REMOVED lines=9> */
.L_x_268:
        /* <DEDUP_REMOVED lines=9> */
.L_x_269:
        /* <DEDUP_REMOVED lines=9> */
.L_x_270:
        /* <DEDUP_REMOVED lines=9> */
.L_x_271:
        /* <DEDUP_REMOVED lines=9> */
.L_x_272:
[----:B------:R-:W1:Y:S01]  /*a750*/  SYNCS.PHASECHK.TRANS64.TRYWAIT P0, [R9+URZ], R4 ;  /* 0x00000004090075a7 */ /* 0x000e62000800017f */
[----:B------:R-:W-:-:S05]  /*a760*/  VIADD R2, R7, 0x1 ;  /* 0x0000000107027836 */ /* 0x000fca0000000000 */
[----:B------:R-:W-:-:S04]  /*a770*/  ISETP.NE.AND P1, PT, R2, 0x25, PT ;  /* 0x000000250200780c */ /* 0x000fc80003f25270 */
[----:B------:R-:W-:Y:S02]  /*a780*/  SEL R3, RZ, 0x1, P1 ;  /* 0x00000001ff037807 */ /* 0x000fe40000800000 */
[----:B------:R-:W-:Y:S02]  /*a790*/  SEL R7, R2, RZ, P1 ;  /* 0x000000ff02077207 */ /* 0x000fe40000800000 */
[----:B------:R-:W-:-:S03]  /*a7a0*/  LOP3.LUT R12, R12, R3, RZ, 0x3c, !PT ;  /* 0x000000030c0c7212 */ /* 0x000fc600078e3cff */
[----:B------:R-:W-:Y:S01]  /*a7b0*/  IMAD R8, R7, 0x8, R0 ;  /* 0x0000000807087824 */ /* 0x000fe200078e0200 */
[----:B0-----:R-:W-:Y:S01]  /*a7c0*/  SHF.L.U32 R5, R12, 0x1f, RZ ;  /* 0x0000001f0c057819 */ /* 0x001fe200000006ff */
[----:B-1----:R-:W-:Y:S06]  /*a7d0*/  @!P0 BRA `(.L_x_227) ;  /* 0x0000000c00ac8947 */ /* 0x002fec0003800000 */
.L_x_273:
[----:B------:R-:W1:Y:S01]  /*a7e0*/  SYNCS.PHASECHK.TRANS64.TRYWAIT P0, [R8+URZ], R5 ;  /* 0x00000005080075a7 */ /* 0x000e62000800017f */
[----:B------:R-:W-:-:S05]  /*a7f0*/  VIADD R2, R7, 0x1 ;  /* 0x0000000107027836 */ /* 0x000fca0000000000 */
[----:B------:R-:W-:-:S04]  /*a800*/  ISETP.NE.AND P1, PT, R2, 0x25, PT ;  /* 0x000000250200780c */ /* 0x000fc80003f25270 */
[----:B------:R-:W-:Y:S02]  /*a810*/  SEL R3, RZ, 0x1, P1 ;  /* 0x00000001ff037807 */ /* 0x000fe40000800000 */
[----:B------:R-:W-:Y:S02]  /*a820*/  SEL R7, R2, RZ, P1 ;  /* 0x000000ff02077207 */ /* 0x000fe40000800000 */
[----:B0-----:R-:W-:-:S03]  /*a830*/  LOP3.LUT R9, R12, R3, RZ, 0x3c, !PT ;  /* 0x000000030c097212 */ /* 0x001fc600078e3cff */
[----:B------:R-:W-:Y:S01]  /*a840*/  IMAD R11, R7, 0x8, R0 ;  /* 0x00000008070b7824 */ /* 0x000fe200078e0200 */
[----:B------:R-:W-:Y:S01]  /*a850*/  SHF.L.U32 R6, R9, 0x1f, RZ ;  /* 0x0000001f09067819 */ /* 0x000fe200000006ff */
[----:B-1----:R-:W-:Y:S06]  /*a860*/  @!P0 BRA `(.L_x_228) ;  /* 0x0000000c009c8947 */ /* 0x002fec0003800000 */
.L_x_274:
[----:B------:R-:W1:Y:S01]  /*a870*/  SYNCS.PHASECHK.TRANS64.TRYWAIT P0, [R11+URZ], R6 ;  /* 0x000000060b0075a7 */ /* 0x000e62000800017f */
[----:B------:R-:W-:-:S05]  /*a880*/  VIADD R2, R7, 0x1 ;  /* 0x0000000107027836 */ /* 0x000fca0000000000 */
[----:B------:R-:W-:-:S04]  /*a890*/  ISETP.NE.AND P1, PT, R2, 0x25, PT ;  /* 0x000000250200780c */ /* 0x000fc80003f25270 */
[----:B------:R-:W-:Y:S02]  /*a8a0*/  SEL R4, RZ, 0x1, P1 ;  /* 0x00000001ff047807 */ /* 0x000fe40000800000 */
[----:B------:R-:W-:Y:S02]  /*a8b0*/  SEL R3, R2, RZ, P1 ;  /* 0x000000ff02037207 */ /* 0x000fe40000800000 */
[----:B------:R-:W-:Y:S01]  /*a8c0*/  LOP3.LUT R4, R9, R4, RZ, 0x3c, !PT ;  /* 0x0000000409047212 */ /* 0x000fe200078e3cff */
[----:B-1----:R-:W-:Y:S06]  /*a8d0*/  @!P0 BRA `(.L_x_229) ;  /* 0x0000000c00948947 */ /* 0x002fec0003800000 */
.L_x_275:
[----:B------:R-:W-:Y:S01]  /*a8e0*/  IMAD R3, R3, 0x8, R0 ;  /* 0x0000000803037824 */ /* 0x000fe200078e0200 */
[----:B------:R-:W-:-:S07]  /*a8f0*/  SHF.L.U32 R0, R4, 0x1f, RZ ;  /* 0x0000001f04007819 */ /* 0x000fce00000006ff */
.L_x_230:
[----:B--2---:R2:W3:Y:S02]  /*a900*/  SYNCS.PHASECHK.TRANS64.TRYWAIT P0, [R3+URZ], R0 ;  /* 0x00000000030075a7 */ /* 0x0044e4000800017f */
[----:B---3--:R-:W-:Y:S05]  /*a910*/  @!P0 NANOSLEEP.SYNCS 0x989680 ;  /* 0x009896800000895d */ /* 0x008fea0003900000 */
[----:B------:R-:W3:Y:S02]  /*a920*/  @!P0 SYNCS.PHASECHK.TRANS64 P0, [R3+URZ], R0 ;  /* 0x00000000030085a7 */ /* 0x000ee4000800007f */
[----:B---3--:R-:W-:Y:S05]  /*a930*/  @!P0 BRA `(.L_x_230) ;  /* 0xfffffffc00f08947 */ /* 0x008fea000383ffff */
.L_x_192:
[----:B------:R-:W-:Y:S05]  /*a940*/  BSYNC B0 ;  /* 0x0000000000007941 */ /* 0x000fea0003800000 */
.L_x_191:
[----:B------:R-:W-:Y:S05]  /*a950*/  EXIT ;  /* 0x000000000000794d */ /* 0x000fea0003800000 */
.L_x_20:
[----:B0-----:R-:W-:-:S04]  /*a960*/  IMAD.U32 R19, RZ, RZ, UR11 ;  /* 0x0000000bff137e24 */ /* 0x001fc8000f8e00ff */
[----:B------:R0:W1:Y:S03]  /*a970*/  SYNCS.PHASECHK.TRANS64.TRYWAIT P0, [R19+URZ+-0x8], R18 ;  /* 0xfffff812130075a7 */ /* 0x000066000800017f */
[----:B-1----:R-:W-:Y:S05]  /*a980*/  @!P0 NANOSLEEP.SYNCS 0x989680 ;  /* 0x009896800000895d */ /* 0x002fea0003900000 */
[----:B------:R-:W1:Y:S02]  /*a990*/  @!P0 SYNCS.PHASECHK.TRANS64 P0, [R19+URZ+-0x8], R18 ;  /* 0xfffff812130085a7 */ /* 0x000e64000800007f */
[----:B-1----:R-:W-:Y:S05]  /*a9a0*/  @!P0 BRA `(.L_x_20) ;  /* 0xfffffffc00ec8947 */ /* 0x002fea000383ffff */
[----:B------:R-:W-:Y:S05]  /*a9b0*/  BRA `(.L_x_231) ;  /* 0xffffff7000587947 */ /* 0x000fea000383ffff */
.L_x_25:
[----:B-1----:R-:W-:-:S04]  /*a9c0*/  IMAD.U32 R19, RZ, RZ, UR6 ;  /* 0x00000006ff137e24 */ /* 0x002fc8000f8e00ff */
[----:B------:R1:W4:Y:S03]  /*a9d0*/  SYNCS.PHASECHK.TRANS64.TRYWAIT P0, [R19+URZ], R18 ;  /* 0x00000012130075a7 */ /* 0x000326000800017f */
[----:B----4-:R-:W-:Y:S05]  /*a9e0*/  @!P0 NANOSLEEP.SYNCS 0x989680 ;  /* 0x009896800000895d */ /* 0x010fea0003900000 */
[----:B------:R-:W4:Y:S02]  /*a9f0*/  @!P0 SYNCS.PHASECHK.TRANS64 P0, [R19+URZ], R18 ;  /* 0x00000012130085a7 */ /* 0x000f24000800007f */
[----:B----4-:R-:W-:Y:S05]  /*aa00*/  @!P0 BRA `(.L_x_25) ;  /* 0xfffffffc00ec8947 */ /* 0x010fea000383ffff */
[----:B------:R-:W-:Y:S05]  /*aa10*/  BRA `(.L_x_24) ;  /* 0xffffff7400847947 */ /* 0x000fea000383ffff */
.L_x_31:
[----:B-1----:R-:W-:-:S04]  /*aa20*/  IMAD.U32 R21, RZ, RZ, UR16 ;  /* 0x00000010ff157e24 */ /* 0x002fc8000f8e00ff */
[----:B------:R1:W4:Y:S03]  /*aa30*/  SYNCS.PHASECHK.TRANS64.TRYWAIT P0, [R21+URZ], R20 ;  /* 0x00000014150075a7 */ /* 0x000326000800017f */
[----:B----4-:R-:W-:Y:S05]  /*aa40*/  @!P0 NANOSLEEP.SYNCS 0x989680 ;  /* 0x009896800000895d */ /* 0x010fea0003900000 */
[----:B------:R-:W4:Y:S02]  /*aa50*/  @!P0 SYNCS.PHASECHK.TRANS64 P0, [R21+URZ], R20 ;  /* 0x00000014150085a7 */ /* 0x000f24000800007f */
[----:B----4-:R-:W-:Y:S05]  /*aa60*/  @!P0 BRA `(.L_x_31) ;  /* 0xfffffffc00ec8947 */ /* 0x010fea000383ffff */
[----:B------:R-:W-:Y:S05]  /*aa70*/  BRA `(.L_x_30) ;  /* 0xffffff7c00a87947 */ /* 0x000fea000383ffff */
.L_x_41:
[----:B0-----:R-:W-:-:S04]  /*aa80*/  IMAD.U32 R19, RZ, RZ, UR11 ;  /* 0x0000000bff137e24 */ /* 0x001fc8000f8e00ff */
[----:B------:R0:W1:Y:S03]  /*aa90*/  SYNCS.PHASECHK.TRANS64.TRYWAIT P0, [R19+URZ+0x8], R18 ;  /* 0x00000812130075a7 */ /* 0x000066000800017f */
[----:B-1----:R-:W-:Y:S05]  /*aaa0*/  @!P0 NANOSLEEP.SYNCS 0x989680 ;  /* 0x009896800000895d */ /* 0x002fea0003900000 */
[----:B------:R-:W1:Y:S02]  /*aab0*/  @!P0 SYNCS.PHASECHK.TRANS64 P0, [R19+URZ+0x8], R18 ;  /* 0x00000812130085a7 */ /* 0x000e64000800007f */
[----:B-1----:R-:W-:Y:S05]  /*aac0*/  @!P0 BRA `(.L_x_41) ;  /* 0xfffffffc00ec8947 */ /* 0x002fea000383ffff */
[----:B------:R-:W-:Y:S05]  /*aad0*/  BRA `(.L_x_232) ;  /* 0xffffff8c00147947 */ /* 0x000fea000383ffff */
.L_x_178:
[----:B------:R-:W-:Y:S01]  /*aae0*/  BSSY B1, `(.L_x_233) ;  /* 0x0000006000017945 */ /* 0x000fe20003800000 */
[----:B------:R-:W-:-:S07]  /*aaf0*/  IMAD.MOV.U32 R10, RZ, RZ, -0x1 ;  /* 0xffffffffff0a7424 */ /* 0x000fce00078e00ff */
[----:B------:R-:W-:Y:S05]  /*ab00*/  WARPSYNC.COLLECTIVE R10, `(.L_x_234) ;  /* 0x000000000a0c7348 */ /* 0x000fea0003c00000 */
[----:B------:R-:W-:Y:S02]  /*ab10*/  ELECT P1, UR62, PT ;  /* 0x00000000003e782f */ /* 0x000fe40003820000 */
[----:B------:R-:W-:Y:S01]  /*ab20*/  MOV R10, UR62 ;  /* 0x0000003e000a7c02 */ /* 0x000fe20008000f00 */
[----:B------:R-:W-:Y:S10]  /*ab30*/  ENDCOLLECTIVE ;  /* 0x000000000000791b */ /* 0x000ff40003800000 */
.L_x_234:
[----:B------:R-:W-:Y:S05]  /*ab40*/  BSYNC B1 ;  /* 0x0000000000017941 */ /* 0x000fea0003800000 */
.L_x_233:
[----:B------:R-:W-:Y:S05]  /*ab50*/  BRA `(.L_x_235) ;  /* 0xffffffdc004c7947 */ /* 0x000fea000383ffff */
.L_x_181:
[----:B-1----:R1:W2:Y:S02]  /*ab60*/  SYNCS.PHASECHK.TRANS64.TRYWAIT P1, [R19+URZ+0x128], R10 ;  /* 0x0001280a130075a7 */ /* 0x0022a4000802017f */
[----:B--2---:R-:W-:Y:S05]  /*ab70*/  @!P1 NANOSLEEP.SYNCS 0x989680 ;  /* 0x009896800000995d */ /* 0x004fea0003900000 */
[----:B------:R-:W2:Y:S02]  /*ab80*/  @!P1 SYNCS.PHASECHK.TRANS64 P1, [R19+URZ+0x128], R10 ;  /* 0x0001280a130095a7 */ /* 0x000ea4000802007f */
[----:B--2---:R-:W-:Y:S05]  /*ab90*/  @!P1 BRA `(.L_x_181) ;  /* 0xfffffffc00f09947 */ /* 0x004fea000383ffff */
[----:B------:R-:W-:Y:S05]  /*aba0*/  BRA `(.L_x_236) ;  /* 0xffffffdc00847947 */ /* 0x000fea000383ffff */
.L_x_190:
[----:B------:R-:W-:Y:S01]  /*abb0*/  BSSY B0, `(.L_x_237) ;  /* 0x0000006000007945 */ /* 0x000fe20003800000 */
[----:B------:R-:W-:-:S07]  /*abc0*/  IMAD.MOV.U32 R10, RZ, RZ, -0x1 ;  /* 0xffffffffff0a7424 */ /* 0x000fce00078e00ff */
[----:B------:R-:W-:Y:S05]  /*abd0*/  WARPSYNC.COLLECTIVE R10, `(.L_x_238) ;  /* 0x000000000a0c7348 */ /* 0x000fea0003c00000 */
[----:B------:R-:W-:Y:S02]  /*abe0*/  ELECT P1, UR62, PT ;  /* 0x00000000003e782f */ /* 0x000fe40003820000 */
[----:B------:R-:W-:Y:S01]  /*abf0*/  MOV R10, UR62 ;  /* 0x0000003e000a7c02 */ /* 0x000fe20008000f00 */
[----:B------:R-:W-:Y:S10]  /*ac00*/  ENDCOLLECTIVE ;  /* 0x000000000000791b */ /* 0x000ff40003800000 */
.L_x_238:
[----:B------:R-:W-:Y:S05]  /*ac10*/  BSYNC B0 ;  /* 0x0000000000007941 */ /* 0x000fea0003800000 */
.L_x_237:
[----:B------:R-:W-:Y:S01]  /*ac20*/  PLOP3.LUT P0, PT, P1, PT, PT, 0x80, 0x0 ;  /* 0x000000000000781c */ /* 0x000fe20000f0f070 */
[----:B------:R-:W-:-:S12]  /*ac30*/  BRA `(.L_x_239) ;  /* 0xffffffe400f07947 */ /* 0x000fd8000383ffff */
.L_x_194:
[----:B0-----:R0:W1:Y:S02]  /*ac40*/  SYNCS.PHASECHK.TRANS64.TRYWAIT P0, [R5+URZ], R2 ;  /* 0x00000002050075a7 */ /* 0x001064000800017f */
[----:B-1----:R-:W-:Y:S05]  /*ac50*/  @!P0 NANOSLEEP.SYNCS 0x989680 ;  /* 0x009896800000895d */ /* 0x002fea0003900000 */
[----:B------:R-:W1:Y:S02]  /*ac60*/  @!P0 SYNCS.PHASECHK.TRANS64 P0, [R5+URZ], R2 ;  /* 0x00000002050085a7 */ /* 0x000e64000800007f */
[----:B-1----:R-:W-:Y:S05]  /*ac70*/  @!P0 BRA `(.L_x_194) ;  /* 0xfffffffc00f08947 */ /* 0x002fea000383ffff */
[----:B------:R-:W-:Y:S05]  /*ac80*/  BRA `(.L_x_240) ;  /* 0xffffffe800307947 */ /* 0x000fea000383ffff */
.L_x_195:
[----:B0-----:R0:W1:Y:S02]  /*ac90*/  SYNCS.PHASECHK.TRANS64.TRYWAIT P0, [R7+URZ], R4 ;  /* 0x00000004070075a7 */ /* 0x001064000800017f */
[----:B-1----:R-:W-:Y:S05]  /*aca0*/  @!P0 NANOSLEEP.SYNCS 0x989680 ;  /* 0x009896800000895d */ /* 0x002fea0003900000 */
[----:B------:R-:W1:Y:S02]  /*acb0*/  @!P0 SYNCS.PHASECHK.TRANS64 P0, [R7+URZ], R4 ;  /* 0x00000004070085a7 */ /* 0x000e64000800007f */
[----:B-1----:R-:W-:Y:S05]  /*acc0*/  @!P0 BRA `(.L_x_195) ;  /* 0xfffffffc00f08947 */ /* 0x002fea000383ffff */
[----:B------:R-:W-:Y:S05]  /*acd0*/  BRA `(.L_x_241) ;  /* 0xffffffe800407947 */ /* 0x000fea000383ffff */
.L_x_196:
[----:B0-----:R0:W1:Y:S02]  /*ace0*/  SYNCS.PHASECHK.TRANS64.TRYWAIT P0, [R6+URZ], R5 ;  /* 0x00000005060075a7 */ /* 0x001064000800017f */
[----:B-1----:R-:W-:Y:S05]  /*acf0*/  @!P0 NANOSLEEP.SYNCS 0x989680 ;  /* 0x009896800000895d */ /* 0x002fea0003900000 */
[----:B------:R-:W1:Y:S02]  /*ad00*/  @!P0 SYNCS.PHASECHK.TRANS64 P0, [R6+URZ], R5 ;  /* 0x00000005060085a7 */ /* 0x000e64000800007f */
[----:B-1----:R-:W-:Y:S05]  /*ad10*/  @!P0 BRA `(.L_x_196) ;  /* 0xfffffffc00f08947 */ /* 0x002fea000383ffff */
[----:B------:R-:W-:Y:S05]  /*ad20*/  BRA `(.L_x_242) ;  /* 0xffffffe800507947 */ /* 0x000fea000383ffff */
.L_x_197:
[----:B0-----:R0:W1:Y:S02]  /*ad30*/  SYNCS.PHASECHK.TRANS64.TRYWAIT P0, [R9+URZ], R4 ;  /* 0x00000004090075a7 */ /* 0x001064000800017f */
[----:B-1----:R-:W-:Y:S05]  /*ad40*/  @!P0 NANOSLEEP.SYNCS 0x989680 ;  /* 0x009896800000895d */ /* 0x002fea0003900000 */
[----:B------:R-:W1:Y:S02]  /*ad50*/  @!P0 SYNCS.PHASECHK.TRANS64 P0, [R9+URZ], R4 ;  /* 0x00000004090085a7 */ /* 0x000e64000800007f */
[----:B-1----:R-:W-:Y:S05]  /*ad60*/  @!P0 BRA `(.L_x_197) ;  /* 0xfffffffc00f08947 */ /* 0x002fea000383ffff */
[----:B------:R-:W-:Y:S05]  /*ad70*/  BRA `(.L_x_243) ;  /* 0xffffffe800607947 */ /* 0x000fea000383ffff */
.L_x_198:
[----:B0-----:R0:W1:Y:S02]  /*ad80*/  SYNCS.PHASECHK.TRANS64.TRYWAIT P0, [R6+URZ], R5 ;  /* 0x00000005060075a7 */ /* 0x001064000800017f */
[----:B-1----:R-:W-:Y:S05]  /*ad90*/  @!P0 NANOSLEEP.SYNCS 0x989680 ;  /* 0x009896800000895d */ /* 0x002fea0003900000 */
[----:B------:R-:W1:Y:S02]  /*ada0*/  @!P0 SYNCS.PHASECHK.TRANS64 P0, [R6+URZ], R5 ;  /* 0x00000005060085a7 */ /* 0x000e64000800007f */
[----:B-1----:R-:W-:Y:S05]  /*adb0*/  @!P0 BRA `(.L_x_198) ;  /* 0xfffffffc00f08947 */ /* 0x002fea000383ffff */
[----:B------:R-:W-:Y:S05]  /*adc0*/  BRA `(.L_x_244) ;  /* 0xffffffe800707947 */ /* 0x000fea000383ffff */
.L_x_199:
[----:B0-----:R0:W1:Y:S02]  /*add0*/  SYNCS.PHASECHK.TRANS64.TRYWAIT P0, [R9+URZ], R4 ;  /* 0x00000004090075a7 */ /* 0x001064000800017f */
[----:B-1----:R-:W-:Y:S05]  /*ade0*/  @!P0 NANOSLEEP.SYNCS 0x989680 ;  /* 0x009896800000895d */ /* 0x002fea0003900000 */
[----:B------:R-:W1:Y:S02]  /*adf0*/  @!P0 SYNCS.PHASECHK.TRANS64 P0, [R9+URZ], R4 ;  /* 0x00000004090085a7 */ /* 0x000e64000800007f */
[----:B-1----:R-:W-:Y:S05]  /*ae00*/  @!P0 BRA `(.L_x_199) ;  /* 0xfffffffc00f08947 */ /* 0x002fea000383ffff */
[----:B------:R-:W-:Y:S05]  /*ae10*/  BRA `(.L_x_245) ;  /* 0xffffffe800807947 */ /* 0x000fea000383ffff */
.L_x_200:
[----:B0-----:R0:W1:Y:S02]  /*ae20*/  SYNCS.PHASECHK.TRANS64.TRYWAIT P0, [R6+URZ], R5 ;  /* 0x00000005060075a7 */ /* 0x001064000800017f */
[----:B-1----:R-:W-:Y:S05]  /*ae30*/  @!P0 NANOSLEEP.SYNCS 0x989680 ;  /* 0x009896800000895d */ /* 0x002fea0003900000 */
[----:B------:R-:W1:Y:S02]  /*ae40*/  @!P0 SYNCS.PHASECHK.TRANS64 P0, [R6+URZ], R5 ;  /* 0x00000005060085a7 */ /* 0x000e64000800007f */
[----:B-1----:R-:W-:Y:S05]  /*ae50*/  @!P0 BRA `(.L_x_200) ;  /* 0xfffffffc00f08947 */ /* 0x002fea000383ffff */
[----:B------:R-:W-:Y:S05]  /*ae60*/  BRA `(.L_x_246) ;  /* 0xffffffe800907947 */ /* 0x000fea000383ffff */
.L_x_201:
[----:B0-----:R0:W1:Y:S02]  /*ae70*/  SYNCS.PHASECHK.TRANS64.TRYWAIT P0, [R9+URZ], R4 ;  /* 0x00000004090075a7 */ /* 0x001064000800017f */
[----:B-1----:R-:W-:Y:S05]  /*ae80*/  @!P0 NANOSLEEP.SYNCS 0x989680 ;  /* 0x009896800000895d */ /* 0x002fea0003900000 */
[----:B------:R-:W1:Y:S02]  /*ae90*/  @!P0 SYNCS.PHASECHK.TRANS64 P0, [R9+URZ], R4 ;  /* 0x00000004090085a7 */ /* 0x000e64000800007f */
[----:B-1----:R-:W-:Y:S05]  /*aea0*/  @!P0 BRA `(.L_x_201) ;  /* 0xfffffffc00f08947 */ /* 0x002fea000383ffff */
[----:B------:R-:W-:Y:S05]  /*aeb0*/  BRA `(.L_x_247) ;  /* 0xffffffe800a07947 */ /* 0x000fea000383ffff */
.L_x_202:
[----:B0-----:R0:W1:Y:S02]  /*aec0*/  SYNCS.PHASECHK.TRANS64.TRYWAIT P0, [R6+URZ], R5 ;  /* 0x00000005060075a7 */ /* 0x001064000800017f */
[----:B-1----:R-:W-:Y:S05]  /*aed0*/  @!P0 NANOSLEEP.SYNCS 0x989680 ;  /* 0x009896800000895d */ /* 0x002fea0003900000 */
[----:B------:R-:W1:Y:S02]  /*aee0*/  @!P0 SYNCS.PHASECHK.TRANS64 P0, [R6+URZ], R5 ;  /* 0x00000005060085a7 */ /* 0x000e64000800007f */
[----:B-1----:R-:W-:Y:S05]  /*aef0*/  @!P0 BRA `(.L_x_202) ;  /* 0xfffffffc00f08947 */ /* 0x002fea000383ffff */
[----:B------:R-:W-:Y:S05]  /*af00*/  BRA `(.L_x_248) ;  /* 0xffffffe800b07947 */ /* 0x000fea000383ffff */
.L_x_203:
[----:B0-----:R0:W1:Y:S02]  /*af10*/  SYNCS.PHASECHK.TRANS64.TRYWAIT P0, [R9+URZ], R4 ;  /* 0x00000004090075a7 */ /* 0x001064000800017f */
[----:B-1----:R-:W-:Y:S05]  /*af20*/  @!P0 NANOSLEEP.SYNCS 0x989680 ;  /* 0x009896800000895d */ /* 0x002fea0003900000 */
[----:B------:R-:W1:Y:S02]  /*af30*/  @!P0 SYNCS.PHASECHK.TRANS64 P0, [R9+URZ], R4 ;  /* 0x00000004090085a7 */ /* 0x000e64000800007f */
[----:B-1----:R-:W-:Y:S05]  /*af40*/  @!P0 BRA `(.L_x_203) ;  /* 0xfffffffc00f08947 */ /* 0x002fea000383ffff */
[----:B------:R-:W-:Y:S05]  /*af50*/  BRA `(.L_x_249) ;  /* 0xffffffe800c07947 */ /* 0x000fea000383ffff */
.L_x_204:
[----:B0-----:R0:W1:Y:S02]  /*af60*/  SYNCS.PHASECHK.TRANS64.TRYWAIT P0, [R6+URZ], R5 ;  /* 0x00000005060075a7 */ /* 0x001064000800017f */
[----:B-1----:R-:W-:Y:S05]  /*af70*/  @!P0 NANOSLEEP.SYNCS 0x989680 ;  /* 0x009896800000895d */ /* 0x002fea0003900000 */
[----:B------:R-:W1:Y:S02]  /*af80*/  @!P0 SYNCS.PHASECHK.TRANS64 P0, [R6+URZ], R5 ;  /* 0x00000005060085a7 */ /* 0x000e64000800007f */
[----:B-1----:R-:W-:Y:S05]  /*af90*/  @!P0 BRA `(.L_x_204) ;  /* 0xfffffffc00f08947 */ /* 0x002fea000383ffff */
[----:B------:R-:W-:Y:S05]  /*afa0*/  BRA `(.L_x_250) ;  /* 0xffffffe800d07947 */ /* 0x000fea000383ffff */
.L_x_205:
[----:B0-----:R0:W1:Y:S02]  /*afb0*/  SYNCS.PHASECHK.TRANS64.TRYWAIT P0, [R9+URZ], R4 ;  /* 0x00000004090075a7 */ /* 0x001064000800017f */
[----:B-1----:R-:W-:Y:S05]  /*afc0*/  @!P0 NANOSLEEP.SYNCS 0x989680 ;  /* 0x009896800000895d */ /* 0x002fea0003900000 */
[----:B------:R-:W1:Y:S02]  /*afd0*/  @!P0 SYNCS.PHASECHK.TRANS64 P0, [R9+URZ], R4 ;  /* 0x00000004090085a7 */ /* 0x000e64000800007f */
[----:B-1----:R-:W-:Y:S05]  /*afe0*/  @!P0 BRA `(.L_x_205) ;  /* 0xfffffffc00f08947 */ /* 0x002fea000383ffff */
[----:B------:R-:W-:Y:S05]  /*aff0*/  BRA `(.L_x_251) ;  /* 0xffffffe800e07947 */ /* 0x000fea000383ffff */
.L_x_206:
[----:B0-----:R0:W1:Y:S02]  /*b000*/  SYNCS.PHASECHK.TRANS64.TRYWAIT P0, [R6+URZ], R5 ;  /* 0x00000005060075a7 */ /* 0x001064000800017f */
[----:B-1----:R-:W-:Y:S05]  /*b010*/  @!P0 NANOSLEEP.SYNCS 0x989680 ;  /* 0x009896800000895d */ /* 0x002fea0003900000 */
[----:B------:R-:W1:Y:S02]  /*b020*/  @!P0 SYNCS.PHASECHK.TRANS64 P0, [R6+URZ], R5 ;  /* 0x00000005060085a7 */ /* 0x000e64000800007f */
[----:B-1----:R-:W-:Y:S05]  /*b030*/  @!P0 BRA `(.L_x_206) ;  /* 0xfffffffc00f08947 */ /* 0x002fea000383ffff */
[----:B------:R-:W-:Y:S05]  /*b040*/  BRA `(.L_x_252) ;  /* 0xffffffe800f07947 */ /* 0x000fea000383ffff */
.L_x_207:
[----:B0-----:R0:W1:Y:S02]  /*b050*/  SYNCS.PHASECHK.TRANS64.TRYWAIT P0, [R9+URZ], R4 ;  /* 0x00000004090075a7 */ /* 0x001064000800017f */
[----:B-1----:R-:W-:Y:S05]  /*b060*/  @!P0 NANOSLEEP.SYNCS 0x989680 ;  /* 0x009896800000895d */ /* 0x002fea0003900000 */
[----:B------:R-:W1:Y:S02]  /*b070*/  @!P0 SYNCS.PHASECHK.TRANS64 P0, [R9+URZ], R4 ;  /* 0x00000004090085a7 */ /* 0x000e64000800007f */
[----:B-1----:R-:W-:Y:S05]  /*b080*/  @!P0 BRA `(.L_x_207) ;  /* 0xfffffffc00f08947 */ /* 0x002fea000383ffff */
[----:B------:R-:W-:Y:S05]  /*b090*/  BRA `(.L_x_253) ;  /* 0xffffffec00007947 */ /* 0x000fea000383ffff */
.L_x_208:
[----:B0-----:R0:W1:Y:S02]  /*b0a0*/  SYNCS.PHASECHK.TRANS64.TRYWAIT P0, [R6+URZ], R5 ;  /* 0x00000005060075a7 */ /* 0x001064000800017f */
[----:B-1----:R-:W-:Y:S05]  /*b0b0*/  @!P0 NANOSLEEP.SYNCS 0x989680 ;  /* 0x009896800000895d */ /* 0x002fea0003900000 */
[----:B------:R-:W1:Y:S02]  /*b0c0*/  @!P0 SYNCS.PHASECHK.TRANS64 P0, [R6+URZ], R5 ;  /* 0x00000005060085a7 */ /* 0x000e64000800007f */
[----:B-1----:R-:W-:Y:S05]  /*b0d0*/  @!P0 BRA `(.L_x_208) ;  /* 0xfffffffc00f08947 */ /* 0x002fea000383ffff */
[----:B------:R-:W-:Y:S05]  /*b0e0*/  BRA `(.L_x_254) ;  /* 0xffffffec00107947 */ /* 0x000fea000383ffff */
.L_x_209:
[----:B0-----:R0:W1:Y:S02]  /*b0f0*/  SYNCS.PHASECHK.TRANS64.TRYWAIT P0, [R9+URZ], R4 ;  /* 0x00000004090075a7 */ /* 0x001064000800017f */
[----:B-1----:R-:W-:Y:S05]  /*b100*/  @!P0 NANOSLEEP.SYNCS 0x989680 ;  /* 0x009896800000895d */ /* 0x002fea0003900000 */
[----:B------:R-:W1:Y:S02]  /*b110*/  @!P0 SYNCS.PHASECHK.TRANS64 P0, [R9+URZ], R4 ;  /* 0x00000004090085a7 */ /* 0x000e64000800007f */
[----:B-1----:R-:W-:Y:S05]  /*b120*/  @!P0 BRA `(.L_x_209) ;  /* 0xfffffffc00f08947 */ /* 0x002fea000383ffff */
[----:B------:R-:W-:Y:S05]  /*b130*/  BRA `(.L_x_255) ;  /* 0xffffffec00207947 */ /* 0x000fea000383ffff */
.L_x_210:
[----:B0-----:R0:W1:Y:S02]  /*b140*/  SYNCS.PHASECHK.TRANS64.TRYWAIT P0, [R6+URZ], R5 ;  /* 0x00000005060075a7 */ /* 0x001064000800017f */
[----:B-1----:R-:W-:Y:S05]  /*b150*/  @!P0 NANOSLEEP.SYNCS 0x989680 ;  /* 0x009896800000895d */ /* 0x002fea0003900000 */
[----:B------:R-:W1:Y:S02]  /*b160*/  @!P0 SYNCS.PHASECHK.TRANS64 P0, [R6+URZ], R5 ;  /* 0x00000005060085a7 */ /* 0x000e64000800007f */
[----:B-1----:R-:W-:Y:S05]  /*b170*/  @!P0 BRA `(.L_x_210) ;  /* 0xfffffffc00f08947 */ /* 0x002fea000383ffff */
[----:B------:R-:W-:Y:S05]  /*b180*/  BRA `(.L_x_256) ;  /* 0xffffffec00307947 */ /* 0x000fea000383ffff */
.L_x_211:
[----:B0-----:R0:W1:Y:S02]  /*b190*/  SYNCS.PHASECHK.TRANS64.TRYWAIT P0, [R9+URZ], R4 ;  /* 0x00000004090075a7 */ /* 0x001064000800017f */
[----:B-1----:R-:W-:Y:S05]  /*b1a0*/  @!P0 NANOSLEEP.SYNCS 0x989680 ;  /* 0x009896800000895d */ /* 0x002fea0003900000 */
[----:B------:R-:W1:Y:S02]  /*b1b0*/  @!P0 SYNCS.PHASECHK.TRANS64 P0, [R9+URZ], R4 ;  /* 0x00000004090085a7 */ /* 0x000e64000800007f */
[----:B-1----:R-:W-:Y:S05]  /*b1c0*/  @!P0 BRA `(.L_x_211) ;  /* 0xfffffffc00f08947 */ /* 0x002fea000383ffff */
[----:B------:R-:W-:Y:S05]  /*b1d0*/  BRA `(.L_x_257) ;  /* 0xffffffec00407947 */ /* 0x000fea000383ffff */
.L_x_212:
[----:B0-----:R0:W1:Y:S02]  /*b1e0*/  SYNCS.PHASECHK.TRANS64.TRYWAIT P0, [R6+URZ], R5 ;  /* 0x00000005060075a7 */ /* 0x001064000800017f */
[----:B-1----:R-:W-:Y:S05]  /*b1f0*/  @!P0 NANOSLEEP.SYNCS 0x989680 ;  /* 0x009896800000895d */ /* 0x002fea0003900000 */
[----:B------:R-:W1:Y:S02]  /*b200*/  @!P0 SYNCS.PHASECHK.TRANS64 P0, [R6+URZ], R5 ;  /* 0x00000005060085a7 */ /* 0x000e64000800007f */
[----:B-1----:R-:W-:Y:S05]  /*b210*/  @!P0 BRA `(.L_x_212) ;  /* 0xfffffffc00f08947 */ /* 0x002fea000383ffff */
[----:B------:R-:W-:Y:S05]  /*b220*/  BRA `(.L_x_258) ;  /* 0xffffffec00507947 */ /* 0x000fea000383ffff */
.L_x_213:
[----:B0-----:R0:W1:Y:S02]  /*b230*/  SYNCS.PHASECHK.TRANS64.TRYWAIT P0, [R9+URZ], R4 ;  /* 0x00000004090075a7 */ /* 0x001064000800017f */
[----:B-1----:R-:W-:Y:S05]  /*b240*/  @!P0 NANOSLEEP.SYNCS 0x989680 ;  /* 0x009896800000895d */ /* 0x002fea0003900000 */
[----:B------:R-:W1:Y:S02]  /*b250*/  @!P0 SYNCS.PHASECHK.TRANS64 P0, [R9+URZ], R4 ;  /* 0x00000004090085a7 */ /* 0x000e64000800007f */
[----:B-1----:R-:W-:Y:S05]  /*b260*/  @!P0 BRA `(.L_x_213) ;  /* 0xfffffffc00f08947 */ /* 0x002fea000383ffff */
[----:B------:R-:W-:Y:S05]  /*b270*/  BRA `(.L_x_259) ;  /* 0xffffffec00607947 */ /* 0x000fea000383ffff */
.L_x_214:
[----:B0-----:R0:W1:Y:S02]  /*b280*/  SYNCS.PHASECHK.TRANS64.TRYWAIT P0, [R6+URZ], R5 ;  /* 0x00000005060075a7 */ /* 0x001064000800017f */
[----:B-1----:R-:W-:Y:S05]  /*b290*/  @!P0 NANOSLEEP.SYNCS 0x989680 ;  /* 0x009896800000895d */ /* 0x002fea0003900000 */
[----:B------:R-:W1:Y:S02]  /*b2a0*/  @!P0 SYNCS.PHASECHK.TRANS64 P0, [R6+URZ], R5 ;  /* 0x00000005060085a7 */ /* 0x000e64000800007f */
[----:B-1----:R-:W-:Y:S05]  /*b2b0*/  @!P0 BRA `(.L_x_214) ;  /* 0xfffffffc00f08947 */ /* 0x002fea000383ffff */
[----:B------:R-:W-:Y:S05]  /*b2c0*/  BRA `(.L_x_260) ;  /* 0xffffffec00707947 */ /* 0x000fea000383ffff */
.L_x_215:
[----:B0-----:R0:W1:Y:S02]  /*b2d0*/  SYNCS.PHASECHK.TRANS64.TRYWAIT P0, [R9+URZ], R4 ;  /* 0x00000004090075a7 */ /* 0x001064000800017f */
[----:B-1----:R-:W-:Y:S05]  /*b2e0*/  @!P0 NANOSLEEP.SYNCS 0x989680 ;  /* 0x009896800000895d */ /* 0x002fea0003900000 */
[----:B------:R-:W1:Y:S02]  /*b2f0*/  @!P0 SYNCS.PHASECHK.TRANS64 P0, [R9+URZ], R4 ;  /* 0x00000004090085a7 */ /* 0x000e64000800007f */
[----:B-1----:R-:W-:Y:S05]  /*b300*/  @!P0 BRA `(.L_x_215) ;  /* 0xfffffffc00f08947 */ /* 0x002fea000383ffff */
[----:B------:R-:W-:Y:S05]  /*b310*/  BRA `(.L_x_261) ;  /* 0xffffffec00807947 */ /* 0x000fea000383ffff */
.L_x_216:
[----:B0-----:R0:W1:Y:S02]  /*b320*/  SYNCS.PHASECHK.TRANS64.TRYWAIT P0, [R6+URZ], R5 ;  /* 0x00000005060075a7 */ /* 0x001064000800017f */
[----:B-1----:R-:W-:Y:S05]  /*b330*/  @!P0 NANOSLEEP.SYNCS 0x989680 ;  /* 0x009896800000895d */ /* 0x002fea0003900000 */
[----:B------:R-:W1:Y:S02]  /*b340*/  @!P0 SYNCS.PHASECHK.TRANS64 P0, [R6+URZ], R5 ;  /* 0x00000005060085a7 */ /* 0x000e64000800007f */
[----:B-1----:R-:W-:Y:S05]  /*b350*/  @!P0 BRA `(.L_x_216) ;  /* 0xfffffffc00f08947 */ /* 0x002fea000383ffff */
[----:B------:R-:W-:Y:S05]  /*b360*/  BRA `(.L_x_262) ;  /* 0xffffffec00907947 */ /* 0x000fea000383ffff */
.L_x_217:
[----:B0-----:R0:W1:Y:S02]  /*b370*/  SYNCS.PHASECHK.TRANS64.TRYWAIT P0, [R9+URZ], R4 ;  /* 0x00000004090075a7 */ /* 0x001064000800017f */
[----:B-1----:R-:W-:Y:S05]  /*b380*/  @!P0 NANOSLEEP.SYNCS 0x989680 ;  /* 0x009896800000895d */ /* 0x002fea0003900000 */
[----:B------:R-:W1:Y:S02]  /*b390*/  @!P0 SYNCS.PHASECHK.TRANS64 P0, [R9+URZ], R4 ;  /* 0x00000004090085a7 */ /* 0x000e64000800007f */
[----:B-1----:R-:W-:Y:S05]  /*b3a0*/  @!P0 BRA `(.L_x_217) ;  /* 0xfffffffc00f08947 */ /* 0x002fea000383ffff */
[----:B------:R-:W-:Y:S05]  /*b3b0*/  BRA `(.L_x_263) ;  /* 0xffffffec00a07947 */ /* 0x000fea000383ffff */
.L_x_218:
[----:B0-----:R0:W1:Y:S02]  /*b3c0*/  SYNCS.PHASECHK.TRANS64.TRYWAIT P0, [R6+URZ], R5 ;  /* 0x00000005060075a7 */ /* 0x001064000800017f */
[----:B-1----:R-:W-:Y:S05]  /*b3d0*/  @!P0 NANOSLEEP.SYNCS 0x989680 ;  /* 0x009896800000895d */ /* 0x002fea0003900000 */
[----:B------:R-:W1:Y:S02]  /*b3e0*/  @!P0 SYNCS.PHASECHK.TRANS64 P0, [R6+URZ], R5 ;  /* 0x00000005060085a7 */ /* 0x000e64000800007f */
[----:B-1----:R-:W-:Y:S05]  /*b3f0*/  @!P0 BRA `(.L_x_218) ;  /* 0xfffffffc00f08947 */ /* 0x002fea000383ffff */
[----:B------:R-:W-:Y:S05]  /*b400*/  BRA `(.L_x_264) ;  /* 0xffffffec00b07947 */ /* 0x000fea000383ffff */
.L_x_219:
[----:B0-----:R0:W1:Y:S02]  /*b410*/  SYNCS.PHASECHK.TRANS64.TRYWAIT P0, [R9+URZ], R4 ;  /* 0x00000004090075a7 */ /* 0x001064000800017f */
[----:B-1----:R-:W-:Y:S05]  /*b420*/  @!P0 NANOSLEEP.SYNCS 0x989680 ;  /* 0x009896800000895d */ /* 0x002fea0003900000 */
[----:B------:R-:W1:Y:S02]  /*b430*/  @!P0 SYNCS.PHASECHK.TRANS64 P0, [R9+URZ], R4 ;  /* 0x00000004090085a7 */ /* 0x000e64000800007f */
[----:B-1----:R-:W-:Y:S05]  /*b440*/  @!P0 BRA `(.L_x_219) ;  /* 0xfffffffc00f08947 */ /* 0x002fea000383ffff */
[----:B------:R-:W-:Y:S05]  /*b450*/  BRA `(.L_x_265) ;  /* 0xffffffec00c07947 */ /* 0x000fea000383ffff */
.L_x_220:
[----:B0-----:R0:W1:Y:S02]  /*b460*/  SYNCS.PHASECHK.TRANS64.TRYWAIT P0, [R6+URZ], R5 ;  /* 0x00000005060075a7 */ /* 0x001064000800017f */
[----:B-1----:R-:W-:Y:S05]  /*b470*/  @!P0 NANOSLEEP.SYNCS 0x989680 ;  /* 0x009896800000895d */ /* 0x002fea0003900000 */
[----:B------:R-:W1:Y:S02]  /*b480*/  @!P0 SYNCS.PHASECHK.TRANS64 P0, [R6+URZ], R5 ;  /* 0x00000005060085a7 */ /* 0x000e64000800007f */
[----:B-1----:R-:W-:Y:S05]  /*b490*/  @!P0 BRA `(.L_x_220) ;  /* 0xfffffffc00f08947 */ /* 0x002fea000383ffff */
[----:B------:R-:W-:Y:S05]  /*b4a0*/  BRA `(.L_x_266) ;  /* 0xffffffec00d07947 */ /* 0x000fea000383ffff */
.L_x_221:
[----:B0-----:R0:W1:Y:S02]  /*b4b0*/  SYNCS.PHASECHK.TRANS64.TRYWAIT P0, [R9+URZ], R4 ;  /* 0x00000004090075a7 */ /* 0x001064000800017f */
[----:B-1----:R-:W-:Y:S05]  /*b4c0*/  @!P0 NANOSLEEP.SYNCS 0x989680 ;  /* 0x009896800000895d */ /* 0x002fea0003900000 */
[----:B------:R-:W1:Y:S02]  /*b4d0*/  @!P0 SYNCS.PHASECHK.TRANS64 P0, [R9+URZ], R4 ;  /* 0x00000004090085a7 */ /* 0x000e64000800007f */
[----:B-1----:R-:W-:Y:S05]  /*b4e0*/  @!P0 BRA `(.L_x_221) ;  /* 0xfffffffc00f08947 */ /* 0x002fea000383ffff */
[----:B------:R-:W-:Y:S05]  /*b4f0*/  BRA `(.L_x_267) ;  /* 0xffffffec00e07947 */ /* 0x000fea000383ffff */
.L_x_222:
[----:B0-----:R0:W1:Y:S02]  /*b500*/  SYNCS.PHASECHK.TRANS64.TRYWAIT P0, [R6+URZ], R5 ;  /* 0x00000005060075a7 */ /* 0x001064000800017f */
[----:B-1----:R-:W-:Y:S05]  /*b510*/  @!P0 NANOSLEEP.SYNCS 0x989680 ;  /* 0x009896800000895d */ /* 0x002fea0003900000 */
[----:B------:R-:W1:Y:S02]  /*b520*/  @!P0 SYNCS.PHASECHK.TRANS64 P0, [R6+URZ], R5 ;  /* 0x00000005060085a7 */ /* 0x000e64000800007f */
[----:B-1----:R-:W-:Y:S05]  /*b530*/  @!P0 BRA `(.L_x_222) ;  /* 0xfffffffc00f08947 */ /* 0x002fea000383ffff */
[----:B------:R-:W-:Y:S05]  /*b540*/  BRA `(.L_x_268) ;  /* 0xffffffec00f07947 */ /* 0x000fea000383ffff */
.L_x_223:
[----:B0-----:R0:W1:Y:S02]  /*b550*/  SYNCS.PHASECHK.TRANS64.TRYWAIT P0, [R9+URZ], R4 ;  /* 0x00000004090075a7 */ /* 0x001064000800017f */
[----:B-1----:R-:W-:Y:S05]  /*b560*/  @!P0 NANOSLEEP.SYNCS 0x989680 ;  /* 0x009896800000895d */ /* 0x002fea0003900000 */
[----:B------:R-:W1:Y:S02]  /*b570*/  @!P0 SYNCS.PHASECHK.TRANS64 P0, [R9+URZ], R4 ;  /* 0x00000004090085a7 */ /* 0x000e64000800007f */
[----:B-1----:R-:W-:Y:S05]  /*b580*/  @!P0 BRA `(.L_x_223) ;  /* 0xfffffffc00f08947 */ /* 0x002fea000383ffff */
[----:B------:R-:W-:Y:S05]  /*b590*/  BRA `(.L_x_269) ;  /* 0xfffffff000007947 */ /* 0x000fea000383ffff */
.L_x_224:
[----:B0-----:R0:W1:Y:S02]  /*b5a0*/  SYNCS.PHASECHK.TRANS64.TRYWAIT P0, [R6+URZ], R5 ;  /* 0x00000005060075a7 */ /* 0x001064000800017f */
[----:B-1----:R-:W-:Y:S05]  /*b5b0*/  @!P0 NANOSLEEP.SYNCS 0x989680 ;  /* 0x009896800000895d */ /* 0x002fea0003900000 */
[----:B------:R-:W1:Y:S02]  /*b5c0*/  @!P0 SYNCS.PHASECHK.TRANS64 P0, [R6+URZ], R5 ;  /* 0x00000005060085a7 */ /* 0x000e64000800007f */
[----:B-1----:R-:W-:Y:S05]  /*b5d0*/  @!P0 BRA `(.L_x_224) ;  /* 0xfffffffc00f08947 */ /* 0x002fea000383ffff */
[----:B------:R-:W-:Y:S05]  /*b5e0*/  BRA `(.L_x_270) ;  /* 0xfffffff000107947 */ /* 0x000fea000383ffff */
.L_x_225:
[----:B0-----:R0:W1:Y:S02]  /*b5f0*/  SYNCS.PHASECHK.TRANS64.TRYWAIT P0, [R9+URZ], R4 ;  /* 0x00000004090075a7 */ /* 0x001064000800017f */
[----:B-1----:R-:W-:Y:S05]  /*b600*/  @!P0 NANOSLEEP.SYNCS 0x989680 ;  /* 0x009896800000895d */ /* 0x002fea0003900000 */
[----:B------:R-:W1:Y:S02]  /*b610*/  @!P0 SYNCS.PHASECHK.TRANS64 P0, [R9+URZ], R4 ;  /* 0x00000004090085a7 */ /* 0x000e64000800007f */
[----:B-1----:R-:W-:Y:S05]  /*b620*/  @!P0 BRA `(.L_x_225) ;  /* 0xfffffffc00f08947 */ /* 0x002fea000383ffff */
[----:B------:R-:W-:Y:S05]  /*b630*/  BRA `(.L_x_271) ;  /* 0xfffffff000207947 */ /* 0x000fea000383ffff */
.L_x_226:
[----:B0-----:R0:W1:Y:S02]  /*b640*/  SYNCS.PHASECHK.TRANS64.TRYWAIT P0, [R6+URZ], R5 ;  /* 0x00000005060075a7 */ /* 0x001064000800017f */
[----:B-1----:R-:W-:Y:S05]  /*b650*/  @!P0 NANOSLEEP.SYNCS 0x989680 ;  /* 0x009896800000895d */ /* 0x002fea0003900000 */
[----:B------:R-:W1:Y:S02]  /*b660*/  @!P0 SYNCS.PHASECHK.TRANS64 P0, [R6+URZ], R5 ;  /* 0x00000005060085a7 */ /* 0x000e64000800007f */
[----:B-1----:R-:W-:Y:S05]  /*b670*/  @!P0 BRA `(.L_x_226) ;  /* 0xfffffffc00f08947 */ /* 0x002fea000383ffff */
[----:B------:R-:W-:Y:S05]  /*b680*/  BRA `(.L_x_272) ;  /* 0xfffffff000307947 */ /* 0x000fea000383ffff */
.L_x_227:
[----:B0-----:R0:W1:Y:S02]  /*b690*/  SYNCS.PHASECHK.TRANS64.TRYWAIT P0, [R9+URZ], R4 ;  /* 0x00000004090075a7 */ /* 0x001064000800017f */
[----:B-1----:R-:W-:Y:S05]  /*b6a0*/  @!P0 NANOSLEEP.SYNCS 0x989680 ;  /* 0x009896800000895d */ /* 0x002fea0003900000 */
[----:B------:R-:W1:Y:S02]  /*b6b0*/  @!P0 SYNCS.PHASECHK.TRANS64 P0, [R9+URZ], R4 ;  /* 0x00000004090085a7 */ /* 0x000e64000800007f */
[----:B-1----:R-:W-:Y:S05]  /*b6c0*/  @!P0 BRA `(.L_x_227) ;  /* 0xfffffffc00f08947 */ /* 0x002fea000383ffff */
[----:B------:R-:W-:Y:S05]  /*b6d0*/  BRA `(.L_x_273) ;  /* 0xfffffff000407947 */ /* 0x000fea000383ffff */
.L_x_228:
[----:B0-----:R0:W1:Y:S02]  /*b6e0*/  SYNCS.PHASECHK.TRANS64.TRYWAIT P0, [R8+URZ], R5 ;  /* 0x00000005080075a7 */ /* 0x001064000800017f */
[----:B-1----:R-:W-:Y:S05]  /*b6f0*/  @!P0 NANOSLEEP.SYNCS 0x989680 ;  /* 0x009896800000895d */ /* 0x002fea0003900000 */
[----:B------:R-:W1:Y:S02]  /*b700*/  @!P0 SYNCS.PHASECHK.TRANS64 P0, [R8+URZ], R5 ;  /* 0x00000005080085a7 */ /* 0x000e64000800007f */
[----:B-1----:R-:W-:Y:S05]  /*b710*/  @!P0 BRA `(.L_x_228) ;  /* 0xfffffffc00f08947 */ /* 0x002fea000383ffff */
[----:B------:R-:W-:Y:S05]  /*b720*/  BRA `(.L_x_274) ;  /* 0xfffffff000507947 */ /* 0x000fea000383ffff */
.L_x_229:
[----:B-1----:R1:W2:Y:S02]  /*b730*/  SYNCS.PHASECHK.TRANS64.TRYWAIT P0, [R11+URZ], R6 ;  /* 0x000000060b0075a7 */ /* 0x0022a4000800017f */
[----:B--2---:R-:W-:Y:S05]  /*b740*/  @!P0 NANOSLEEP.SYNCS 0x989680 ;  /* 0x009896800000895d */ /* 0x004fea0003900000 */
[----:B------:R-:W2:Y:S02]  /*b750*/  @!P0 SYNCS.PHASECHK.TRANS64 P0, [R11+URZ], R6 ;  /* 0x000000060b0085a7 */ /* 0x000ea4000800007f */
[----:B--2---:R-:W-:Y:S05]  /*b760*/  @!P0 BRA `(.L_x_229) ;  /* 0xfffffffc00f08947 */ /* 0x004fea000383ffff */
[----:B------:R-:W-:Y:S05]  /*b770*/  BRA `(.L_x_275) ;  /* 0xfffffff000587947 */ /* 0x000fea000383ffff */
.L_x_276:
[----:B------:R-:W-:-:S00]  /*b780*/  BRA `(.L_x_276) ;  /* 0xfffffffc00fc7947 */ /* 0x000fc0000383ffff */
[----:B------:R-:W-:-:S00]  /*b790*/  NOP ;  /* 0x0000000000007918 */ /* 0x000fc00000000000 */
        /* <DEDUP_REMOVED lines=14> */
.L_x_277:


//--------------------- .nv.shared._ZN7cutlass13device_kernelINS_4gemm6kernel13GemmUniversalIN4cute5tupleIJiiiiEEENS1_10collective13CollectiveMmaINS1_37MainloopSm90TmaGmmaWarpSpecializedFP8ILi37ENS5_IJNS4_1CILi4EEESB_NSA_ILi1EEEEEENS1_32KernelTmaWarpSpecializedPingpongEEENS5_IJNSA_ILi64EEENSA_ILi128EEENSA_ILi32EEEEEENS_12float_e5m2_tENS5_IJlSC_lEEESK_SL_NS4_8TiledMMAINS4_8MMA_AtomIJNS4_4SM904GMMA31MMA_64x128x32_F32E5M2E5M2_SS_TNILNSP_7ScaleInE1ELSR_1EEEEEENS4_6LayoutINS5_IJSC_SC_SC_EEENS5_IJNSA_ILi0EEESW_SW_EEEEENS5_IJNS4_10UnderscoreESZ_SZ_EEEEENS4_23SM90_TMA_LOAD_MULTICASTENS4_14ComposedLayoutINS4_7SwizzleILi1ELi4ELi3EEENS4_18smem_ptr_flag_bitsILi8EEENSU_INS5_IJNSA_ILi8EEESI_EEENS5_IJSI_SC_EEEEEEEvNS4_8identityES12_S1C_vS1D_EENS_8epilogue10collective6detail29Sm90TmaWarpSpecializedAdapterINS1G_15DefaultEpilogueISK_SL_SL_NS1F_6thread17LinearCombinationISK_Li1EffLNS1K_9ScaleType4KindE0ELNS_15FloatRoundStyleE2ESK_EENS1_15EpilogueDefaultEEEEEvvEEEEvNT_6ParamsE --------------------------
	.section	.nv.shared._ZN7cutlass13device_kernelINS_4gemm6kernel13GemmUniversalIN4cute5tupleIJiiiiEEENS1_10collective13CollectiveMmaINS1_37MainloopSm90TmaGmmaWarpSpecializedFP8ILi37ENS5_IJNS4_1CILi4EEESB_NSA_ILi1EEEEEENS1_32KernelTmaWarpSpecializedPingpongEEENS5_IJNSA_ILi64EEENSA_ILi128EEENSA_ILi32EEEEEENS_12float_e5m2_tENS5_IJlSC_lEEESK_SL_NS4_8TiledMMAINS4_8MMA_AtomIJNS4_4SM904GMMA31MMA_64x128x32_F32E5M2E5M2_SS_TNILNSP_7ScaleInE1ELSR_1EEEEEENS4_6LayoutINS5_IJSC_SC_SC_EEENS5_IJNSA_ILi0EEESW_SW_EEEEENS5_IJNS4_10UnderscoreESZ_SZ_EEEEENS4_23SM90_TMA_LOAD_MULTICASTENS4_14ComposedLayoutINS4_7SwizzleILi1ELi4ELi3EEENS4_18smem_ptr_flag_bitsILi8EEENSU_INS5_IJNSA_ILi8EEESI_EEENS5_IJSI_SC_EEEEEEEvNS4_8identityES12_S1C_vS1D_EENS_8epilogue10collective6detail29Sm90TmaWarpSpecializedAdapterINS1G_15DefaultEpilogueISK_SL_SL_NS1F_6thread17LinearCombinationISK_Li1EffLNS1K_9ScaleType4KindE0ELNS_15FloatRoundStyleE2ESK_EENS1_15EpilogueDefaultEEEEEvvEEEEvNT_6ParamsE,"aw",@nobits
	.sectionflags	@""
	.align	16
	.zero		1024


//--------------------- .nv.shared.reserved.0     --------------------------
	.section	.nv.shared.reserved.0,"aw",@nobits
	.weak		__nv_reservedSMEM_offset_0_alias
	.size		__nv_reservedSMEM_offset_0_alias, 0, 0
	.other		__nv_reservedSMEM_offset_0_alias,@"STO_CUDA_RESERVED_SHARED STV_DEFAULT"
__nv_reservedSMEM_offset_0_alias:
	.zero		0


//--------------------- .nv.global                --------------------------
	.section	.nv.global,"aw",@nobits
.nv.global:
	.type		_ZN40_INTERNAL_cbf7f782_4_k_cu_dcc5ef36_173094cute1_E,@object
	.size		_ZN40_INTERNAL_cbf7f782_4_k_cu_dcc5ef36_173094cute1_E,(_ZN40_INTERNAL_cbf7f782_4_k_cu_dcc5ef36_173094cuda3std3__45__cpo6cbeginE - _ZN40_INTERNAL_cbf7f782_4_k_cu_dcc5ef36_173094cute1_E)
_ZN40_INTERNAL_cbf7f782_4_k_cu_dcc5ef36_173094cute1_E:
	.zero		1
	.type		_ZN40_INTERNAL_cbf7f782_4_k_cu_dcc5ef36_173094cuda3std3__45__cpo6cbeginE,@object
	.size		_ZN40_INTERNAL_cbf7f782_4_k_cu_dcc5ef36_173094cuda3std3__45__cpo6cbeginE,(_ZN40_INTERNAL_cbf7f782_4_k_cu_dcc5ef36_173094cuda3std3__48in_placeE - _ZN40_INTERNAL_cbf7f782_4_k_cu_dcc5ef36_173094cuda3std3__45__cpo6cbeginE)
_ZN40_INTERNAL_cbf7f782_4_k_cu_dcc5ef36_173094cuda3std3__45__cpo6cbeginE:
	.zero		1
	.type		_ZN40_INTERNAL_cbf7f782_4_k_cu_dcc5ef36_173094cuda3std3__48in_placeE,@object
	.size		_ZN40_INTERNAL_cbf7f782_4_k_cu_dcc5ef36_173094cuda3std3__48in_placeE,(_ZN40_INTERNAL_cbf7f782_4_k_cu_dcc5ef36_173094cuda3std6ranges3__45__cpo9iter_moveE - _ZN40_INTERNAL_cbf7f782_4_k_cu_dcc5ef36_173094cuda3std3__48in_placeE)
_ZN40_INTERNAL_cbf7f782_4_k_cu_dcc5ef36_173094cuda3std3__48in_placeE:
	.zero		1
	.type		_ZN40_INTERNAL_cbf7f782_4_k_cu_dcc5ef36_173094cuda3std6ranges3__45__cpo9iter_moveE,@object
	.size		_ZN40_INTERNAL_cbf7f782_4_k_cu_dcc5ef36_173094cuda3std6ranges3__45__cpo9iter_moveE,(_ZN40_INTERNAL_cbf7f782_4_k_cu_dcc5ef36_173094cuda3std3__45__cpo5beginE - _ZN40_INTERNAL_cbf7f782_4_k_cu_dcc5ef36_173094cuda3std6ranges3__45__cpo9iter_moveE)
_ZN40_INTERNAL_cbf7f782_4_k_cu_dcc5ef36_173094cuda3std6ranges3__45__cpo9iter_moveE:
	.zero		1
	.type		_ZN40_INTERNAL_cbf7f782_4_k_cu_dcc5ef36_173094cuda3std3__45__cpo5beginE,@object
	.size		_ZN40_INTERNAL_cbf7f782_4_k_cu_dcc5ef36_173094cuda3std3__45__cpo5beginE,(_ZN40_INTERNAL_cbf7f782_4_k_cu_dcc5ef36_173094cuda3std3__442_GLOBAL__N__cbf7f782_4_k_cu_dcc5ef36_173096ignoreE - _ZN40_INTERNAL_cbf7f782_4_k_cu_dcc5ef36_173094cuda3std3__45__cpo5beginE)
_ZN40_INTERNAL_cbf7f782_4_k_cu_dcc5ef36_173094cuda3std3__45__cpo5beginE:
	.zero		1
	.type		_ZN40_INTERNAL_cbf7f782_4_k_cu_dcc5ef36_173094cuda3std3__442_GLOBAL__N__cbf7f782_4_k_cu_dcc5ef36_173096ignoreE,@object
	.size		_ZN40_INTERNAL_cbf7f782_4_k_cu_dcc5ef36_173094cuda3std3__442_GLOBAL__N__cbf7f782_4_k_cu_dcc5ef36_173096ignoreE,(_ZN40_INTERNAL_cbf7f782_4_k_cu_dcc5ef36_173094cute7productE - _ZN40_INTERNAL_cbf7f782_4_k_cu_dcc5ef36_173094cuda3std3__442_GLOBAL__N__cbf7f782_4_k_cu_dcc5ef36_173096ignoreE)
_ZN40_INTERNAL_cbf7f782_4_k_cu_dcc5ef36_173094cuda3std3__442_GLOBAL__N__cbf7f782_4_k_cu_dcc5ef36_173096ignoreE:
	.zero		1
	.type		_ZN40_INTERNAL_cbf7f782_4_k_cu_dcc5ef36_173094cute7productE,@object
	.size		_ZN40_INTERNAL_cbf7f782_4_k_cu_dcc5ef36_173094cute7productE,(_ZN40_INTERNAL_cbf7f782_4_k_cu_dcc5ef36_173094cuda3std3__45__cpo3endE - _ZN40_INTERNAL_cbf7f782_4_k_cu_dcc5ef36_173094cute7productE)
_ZN40_INTERNAL_cbf7f782_4_k_cu_dcc5ef36_173094cute7productE:
	.zero		1
	.type		_ZN40_INTERNAL_cbf7f782_4_k_cu_dcc5ef36_173094cuda3std3__45__cpo3endE,@object
	.size		_ZN40_INTERNAL_cbf7f782_4_k_cu_dcc5ef36_173094cuda3std3__45__cpo3endE,(_ZN40_INTERNAL_cbf7f782_4_k_cu_dcc5ef36_173094cuda3std3__419piecewise_constructE - _ZN40_INTERNAL_cbf7f782_4_k_cu_dcc5ef36_173094cuda3std3__45__cpo3endE)
_ZN40_INTERNAL_cbf7f782_4_k_cu_dcc5ef36_173094cuda3std3__45__cpo3endE:
	.zero		1
	.type		_ZN40_INTERNAL_cbf7f782_4_k_cu_dcc5ef36_173094cuda3std3__419piecewise_constructE,@object
	.size		_ZN40_INTERNAL_cbf7f782_4_k_cu_dcc5ef36_173094cuda3std3__419piecewise_constructE,(_ZN40_INTERNAL_cbf7f782_4_k_cu_dcc5ef36_173094cuda3std3__45__cpo4cendE - _ZN40_INTERNAL_cbf7f782_4_k_cu_dcc5ef36_173094cuda3std3__419piecewise_constructE)
_ZN40_INTERNAL_cbf7f782_4_k_cu_dcc5ef36_173094cuda3std3__419piecewise_constructE:
	.zero		1
	.type		_ZN40_INTERNAL_cbf7f782_4_k_cu_dcc5ef36_173094cuda3std3__45__cpo4cendE,@object
	.size		_ZN40_INTERNAL_cbf7f782_4_k_cu_dcc5ef36_173094cuda3std3__45__cpo4cendE,(_ZN40_INTERNAL_cbf7f782_4_k_cu_dcc5ef36_173094cuda3std6ranges3__45__cpo4swapE - _ZN40_INTERNAL_cbf7f782_4_k_cu_dcc5ef36_173094cuda3std3__45__cpo4cendE)
_ZN40_INTERNAL_cbf7f782_4_k_cu_dcc5ef36_173094cuda3std3__45__cpo4cendE:
	.zero		1
	.type		_ZN40_INTERNAL_cbf7f782_4_k_cu_dcc5ef36_173094cuda3std6ranges3__45__cpo4swapE,@object
	.size		_ZN40_INTERNAL_cbf7f782_4_k_cu_dcc5ef36_173094cuda3std6ranges3__45__cpo4swapE,(.L_7 - _ZN40_INTERNAL_cbf7f782_4_k_cu_dcc5ef36_173094cuda3std6ranges3__45__cpo4swapE)
_ZN40_INTERNAL_cbf7f782_4_k_cu_dcc5ef36_173094cuda3std6ranges3__45__cpo4swapE:
	.zero		1
.L_7:


//--------------------- .nv.constant0._ZN7cutlass13device_kernelINS_4gemm6kernel13GemmUniversalIN4cute5tupleIJiiiiEEENS1_10collective13CollectiveMmaINS1_37MainloopSm90TmaGmmaWarpSpecializedFP8ILi37ENS5_IJNS4_1CILi4EEESB_NSA_ILi1EEEEEENS1_32KernelTmaWarpSpecializedPingpongEEENS5_IJNSA_ILi64EEENSA_ILi128EEENSA_ILi32EEEEEENS_12float_e5m2_tENS5_IJlSC_lEEESK_SL_NS4_8TiledMMAINS4_8MMA_AtomIJNS4_4SM904GMMA31MMA_64x128x32_F32E5M2E5M2_SS_TNILNSP_7ScaleInE1ELSR_1EEEEEENS4_6LayoutINS5_IJSC_SC_SC_EEENS5_IJNSA_ILi0EEESW_SW_EEEEENS5_IJNS4_10UnderscoreESZ_SZ_EEEEENS4_23SM90_TMA_LOAD_MULTICASTENS4_14ComposedLayoutINS4_7SwizzleILi1ELi4ELi3EEENS4_18smem_ptr_flag_bitsILi8EEENSU_INS5_IJNSA_ILi8EEESI_EEENS5_IJSI_SC_EEEEEEEvNS4_8identityES12_S1C_vS1D_EENS_8epilogue10collective6detail29Sm90TmaWarpSpecializedAdapterINS1G_15DefaultEpilogueISK_SL_SL_NS1F_6thread17LinearCombinationISK_Li1EffLNS1K_9ScaleType4KindE0ELNS_15FloatRoundStyleE2ESK_EENS1_15EpilogueDefaultEEEEEvvEEEEvNT_6ParamsE --------------------------
	.section	.nv.constant0._ZN7cutlass13device_kernelINS_4gemm6kernel13GemmUniversalIN4cute5tupleIJiiiiEEENS1_10collective13CollectiveMmaINS1_37MainloopSm90TmaGmmaWarpSpecializedFP8ILi37ENS5_IJNS4_1CILi4EEESB_NSA_ILi1EEEEEENS1_32KernelTmaWarpSpecializedPingpongEEENS5_IJNSA_ILi64EEENSA_ILi128EEENSA_ILi32EEEEEENS_12float_e5m2_tENS5_IJlSC_lEEESK_SL_NS4_8TiledMMAINS4_8MMA_AtomIJNS4_4SM904GMMA31MMA_64x128x32_F32E5M2E5M2_SS_TNILNSP_7ScaleInE1ELSR_1EEEEEENS4_6LayoutINS5_IJSC_SC_SC_EEENS5_IJNSA_ILi0EEESW_SW_EEEEENS5_IJNS4_10UnderscoreESZ_SZ_EEEEENS4_23SM90_TMA_LOAD_MULTICASTENS4_14ComposedLayoutINS4_7SwizzleILi1ELi4ELi3EEENS4_18smem_ptr_flag_bitsILi8EEENSU_INS5_IJNSA_ILi8EEESI_EEENS5_IJSI_SC_EEEEEEEvNS4_8identityES12_S1C_vS1D_EENS_8epilogue10collective6detail29Sm90TmaWarpSpecializedAdapterINS1G_15DefaultEpilogueISK_SL_SL_NS1F_6thread17LinearCombinationISK_Li1EffLNS1K_9ScaleType4KindE0ELNS_15FloatRoundStyleE2ESK_EENS1_15EpilogueDefaultEEEEEvvEEEEvNT_6ParamsE,"a",@progbits
	.sectionflags	@""
	.align	4
.nv.constant0._ZN7cutlass13device_kernelINS_4gemm6kernel13GemmUniversalIN4cute5tupleIJiiiiEEENS1_10collective13CollectiveMmaINS1_37MainloopSm90TmaGmmaWarpSpecializedFP8ILi37ENS5_IJNS4_1CILi4EEESB_NSA_ILi1EEEEEENS1_32KernelTmaWarpSpecializedPingpongEEENS5_IJNSA_ILi64EEENSA_ILi128EEENSA_ILi32EEEEEENS_12float_e5m2_tENS5_IJlSC_lEEESK_SL_NS4_8TiledMMAINS4_8MMA_AtomIJNS4_4SM904GMMA31MMA_64x128x32_F32E5M2E5M2_SS_TNILNSP_7ScaleInE1ELSR_1EEEEEENS4_6LayoutINS5_IJSC_SC_SC_EEENS5_IJNSA_ILi0EEESW_SW_EEEEENS5_IJNS4_10UnderscoreESZ_SZ_EEEEENS4_23SM90_TMA_LOAD_MULTICASTENS4_14ComposedLayoutINS4_7SwizzleILi1ELi4ELi3EEENS4_18smem_ptr_flag_bitsILi8EEENSU_INS5_IJNSA_ILi8EEESI_EEENS5_IJSI_SC_EEEEEEEvNS4_8identityES12_S1C_vS1D_EENS_8epilogue10collective6detail29Sm90TmaWarpSpecializedAdapterINS1G_15DefaultEpilogueISK_SL_SL_NS1F_6thread17LinearCombinationISK_Li1EffLNS1K_9ScaleType4KindE0ELNS_15FloatRoundStyleE2ESK_EENS1_15EpilogueDefaultEEEEEvvEEEEvNT_6ParamsE:
	.zero		1664


//--------------------- SYMBOLS --------------------------

	.type		.nv.reservedSmem.offset0,@object
	.size		.nv.reservedSmem.offset0,0x4
